//
// Generated by NVIDIA NVVM Compiler
//
// Compiler Build ID: CL-36424714
// Cuda compilation tools, release 13.0, V13.0.88
// Based on NVVM 20.0.0
//

.version 9.0
.target sm_100
.address_size 64

	// .globl	_Z20no_1e_tmpR_os_kerneliiiiPdS_S_

.visible .entry _Z20no_1e_tmpR_os_kerneliiiiPdS_S_(
	.param .u32 _Z20no_1e_tmpR_os_kerneliiiiPdS_S__param_0,
	.param .u32 _Z20no_1e_tmpR_os_kerneliiiiPdS_S__param_1,
	.param .u32 _Z20no_1e_tmpR_os_kerneliiiiPdS_S__param_2,
	.param .u32 _Z20no_1e_tmpR_os_kerneliiiiPdS_S__param_3,
	.param .u64 .ptr .align 1 _Z20no_1e_tmpR_os_kerneliiiiPdS_S__param_4,
	.param .u64 .ptr .align 1 _Z20no_1e_tmpR_os_kerneliiiiPdS_S__param_5,
	.param .u64 .ptr .align 1 _Z20no_1e_tmpR_os_kerneliiiiPdS_S__param_6
)
{
	.reg .pred 	%p<41>;
	.reg .b32 	%r<167>;
	.reg .b64 	%rd<195>;
	.reg .b64 	%fd<295>;

	ld.param.u32 	%r67, [_Z20no_1e_tmpR_os_kerneliiiiPdS_S__param_0];
	ld.param.u32 	%r68, [_Z20no_1e_tmpR_os_kerneliiiiPdS_S__param_1];
	ld.param.u32 	%r69, [_Z20no_1e_tmpR_os_kerneliiiiPdS_S__param_2];
	ld.param.u64 	%rd17, [_Z20no_1e_tmpR_os_kerneliiiiPdS_S__param_4];
	ld.param.u64 	%rd18, [_Z20no_1e_tmpR_os_kerneliiiiPdS_S__param_5];
	ld.param.u64 	%rd16, [_Z20no_1e_tmpR_os_kerneliiiiPdS_S__param_6];
	cvta.to.global.u64 	%rd1, %rd18;
	cvta.to.global.u64 	%rd2, %rd17;
	cvta.to.global.u64 	%rd3, %rd16;
	mov.u32 	%r71, %ctaid.x;
	mov.u32 	%r1, %ntid.x;
	mov.u32 	%r72, %tid.x;
	mad.lo.s32 	%r2, %r71, %r1, %r72;
	mul.lo.s32 	%r3, %r67, 3;
	setp.ge.s32 	%p1, %r2, %r67;
	@%p1 bra 	$L__BB0_59;
	setp.lt.s32 	%p2, %r68, 1;
	mov.u32 	%r73, %nctaid.x;
	mul.lo.s32 	%r4, %r1, %r73;
	@%p2 bra 	$L__BB0_59;
	ld.param.u32 	%r132, [_Z20no_1e_tmpR_os_kerneliiiiPdS_S__param_3];
	setp.ge.s32 	%p3, %r69, %r132;
	@%p3 bra 	$L__BB0_36;
	setp.lt.s32 	%p18, %r69, 1;
	@%p18 bra 	$L__BB0_24;
	ld.param.u32 	%r137, [_Z20no_1e_tmpR_os_kerneliiiiPdS_S__param_3];
	sub.s32 	%r108, %r137, %r69;
	and.b32  	%r5, %r69, 2147483644;
	and.b32  	%r6, %r108, -4;
	mul.lo.s32 	%r7, %r67, 12;
	shl.b32 	%r8, %r67, 2;
	mul.wide.s32 	%rd5, %r67, 8;
$L__BB0_5:
	mov.b32 	%r142, 0;
$L__BB0_6:
	ld.param.u64 	%rd194, [_Z20no_1e_tmpR_os_kerneliiiiPdS_S__param_6];
	setp.lt.u32 	%p27, %r69, 4;
	mad.lo.s32 	%r111, %r142, %r3, %r2;
	cvta.to.global.u64 	%rd122, %rd194;
	mul.wide.s32 	%rd123, %r111, 8;
	add.s64 	%rd4, %rd122, %rd123;
	mov.b64 	%rd124, 0;
	st.global.u64 	[%rd4], %rd124;
	add.s64 	%rd6, %rd4, %rd5;
	st.global.u64 	[%rd6], %rd124;
	add.s64 	%rd7, %rd6, %rd5;
	st.global.u64 	[%rd7], %rd124;
	mul.lo.s32 	%r112, %r3, %r68;
	mad.lo.s32 	%r11, %r112, %r142, %r2;
	mov.b32 	%r151, 0;
	@%p27 bra 	$L__BB0_9;
	and.b32  	%r113, %r69, 2147483644;
	neg.s32 	%r145, %r113;
	mov.u32 	%r143, %r2;
	mov.u32 	%r144, %r11;
$L__BB0_8:
	.pragma "nounroll";
	mul.wide.s32 	%rd125, %r143, 8;
	add.s64 	%rd126, %rd2, %rd125;
	ld.global.f64 	%fd148, [%rd126];
	mul.wide.s32 	%rd127, %r144, 8;
	add.s64 	%rd128, %rd1, %rd127;
	ld.global.f64 	%fd149, [%rd128];
	ld.global.f64 	%fd150, [%rd4];
	fma.rn.f64 	%fd151, %fd148, %fd149, %fd150;
	st.global.f64 	[%rd4], %fd151;
	add.s64 	%rd129, %rd128, %rd5;
	ld.global.f64 	%fd152, [%rd129];
	ld.global.f64 	%fd153, [%rd6];
	fma.rn.f64 	%fd154, %fd148, %fd152, %fd153;
	st.global.f64 	[%rd6], %fd154;
	add.s64 	%rd130, %rd129, %rd5;
	ld.global.f64 	%fd155, [%rd130];
	ld.global.f64 	%fd156, [%rd7];
	fma.rn.f64 	%fd157, %fd148, %fd155, %fd156;
	st.global.f64 	[%rd7], %fd157;
	add.s64 	%rd131, %rd126, %rd5;
	ld.global.f64 	%fd158, [%rd131];
	add.s64 	%rd132, %rd130, %rd5;
	ld.global.f64 	%fd159, [%rd132];
	ld.global.f64 	%fd160, [%rd4];
	fma.rn.f64 	%fd161, %fd158, %fd159, %fd160;
	st.global.f64 	[%rd4], %fd161;
	add.s64 	%rd133, %rd132, %rd5;
	ld.global.f64 	%fd162, [%rd133];
	ld.global.f64 	%fd163, [%rd6];
	fma.rn.f64 	%fd164, %fd158, %fd162, %fd163;
	st.global.f64 	[%rd6], %fd164;
	add.s64 	%rd134, %rd133, %rd5;
	ld.global.f64 	%fd165, [%rd134];
	ld.global.f64 	%fd166, [%rd7];
	fma.rn.f64 	%fd167, %fd158, %fd165, %fd166;
	st.global.f64 	[%rd7], %fd167;
	add.s64 	%rd135, %rd131, %rd5;
	ld.global.f64 	%fd168, [%rd135];
	add.s64 	%rd136, %rd134, %rd5;
	ld.global.f64 	%fd169, [%rd136];
	ld.global.f64 	%fd170, [%rd4];
	fma.rn.f64 	%fd171, %fd168, %fd169, %fd170;
	st.global.f64 	[%rd4], %fd171;
	add.s64 	%rd137, %rd136, %rd5;
	ld.global.f64 	%fd172, [%rd137];
	ld.global.f64 	%fd173, [%rd6];
	fma.rn.f64 	%fd174, %fd168, %fd172, %fd173;
	st.global.f64 	[%rd6], %fd174;
	add.s64 	%rd138, %rd137, %rd5;
	ld.global.f64 	%fd175, [%rd138];
	ld.global.f64 	%fd176, [%rd7];
	fma.rn.f64 	%fd177, %fd168, %fd175, %fd176;
	st.global.f64 	[%rd7], %fd177;
	add.s64 	%rd139, %rd135, %rd5;
	ld.global.f64 	%fd178, [%rd139];
	add.s64 	%rd140, %rd138, %rd5;
	ld.global.f64 	%fd179, [%rd140];
	ld.global.f64 	%fd180, [%rd4];
	fma.rn.f64 	%fd181, %fd178, %fd179, %fd180;
	st.global.f64 	[%rd4], %fd181;
	add.s64 	%rd141, %rd140, %rd5;
	ld.global.f64 	%fd182, [%rd141];
	ld.global.f64 	%fd183, [%rd6];
	fma.rn.f64 	%fd184, %fd178, %fd182, %fd183;
	st.global.f64 	[%rd6], %fd184;
	add.s64 	%rd142, %rd141, %rd5;
	ld.global.f64 	%fd185, [%rd142];
	ld.global.f64 	%fd186, [%rd7];
	fma.rn.f64 	%fd187, %fd178, %fd185, %fd186;
	st.global.f64 	[%rd7], %fd187;
	add.s32 	%r145, %r145, 4;
	add.s32 	%r144, %r144, %r7;
	add.s32 	%r143, %r143, %r8;
	setp.eq.s32 	%p28, %r145, 0;
	mov.u32 	%r151, %r5;
	@%p28 bra 	$L__BB0_9;
	bra.uni 	$L__BB0_8;
$L__BB0_9:
	and.b32  	%r114, %r69, 3;
	setp.eq.s32 	%p29, %r114, 0;
	@%p29 bra 	$L__BB0_14;
	setp.eq.s32 	%p30, %r114, 1;
	@%p30 bra 	$L__BB0_12;
	mad.lo.s32 	%r115, %r151, %r67, %r2;
	mul.wide.s32 	%rd143, %r115, 8;
	add.s64 	%rd144, %rd2, %rd143;
	ld.global.f64 	%fd188, [%rd144];
	mad.lo.s32 	%r116, %r151, %r3, %r11;
	mul.wide.s32 	%rd145, %r116, 8;
	add.s64 	%rd146, %rd1, %rd145;
	ld.global.f64 	%fd189, [%rd146];
	ld.global.f64 	%fd190, [%rd4];
	fma.rn.f64 	%fd191, %fd188, %fd189, %fd190;
	st.global.f64 	[%rd4], %fd191;
	add.s64 	%rd147, %rd146, %rd5;
	ld.global.f64 	%fd192, [%rd147];
	ld.global.f64 	%fd193, [%rd6];
	fma.rn.f64 	%fd194, %fd188, %fd192, %fd193;
	st.global.f64 	[%rd6], %fd194;
	add.s64 	%rd148, %rd147, %rd5;
	ld.global.f64 	%fd195, [%rd148];
	ld.global.f64 	%fd196, [%rd7];
	fma.rn.f64 	%fd197, %fd188, %fd195, %fd196;
	st.global.f64 	[%rd7], %fd197;
	add.s64 	%rd149, %rd144, %rd5;
	ld.global.f64 	%fd198, [%rd149];
	add.s64 	%rd150, %rd148, %rd5;
	ld.global.f64 	%fd199, [%rd150];
	ld.global.f64 	%fd200, [%rd4];
	fma.rn.f64 	%fd201, %fd198, %fd199, %fd200;
	st.global.f64 	[%rd4], %fd201;
	add.s64 	%rd151, %rd150, %rd5;
	ld.global.f64 	%fd202, [%rd151];
	ld.global.f64 	%fd203, [%rd6];
	fma.rn.f64 	%fd204, %fd198, %fd202, %fd203;
	st.global.f64 	[%rd6], %fd204;
	add.s64 	%rd152, %rd151, %rd5;
	ld.global.f64 	%fd205, [%rd152];
	ld.global.f64 	%fd206, [%rd7];
	fma.rn.f64 	%fd207, %fd198, %fd205, %fd206;
	st.global.f64 	[%rd7], %fd207;
	add.s32 	%r151, %r151, 2;
$L__BB0_12:
	and.b32  	%r117, %r69, 1;
	setp.eq.b32 	%p31, %r117, 1;
	not.pred 	%p32, %p31;
	@%p32 bra 	$L__BB0_14;
	mad.lo.s32 	%r118, %r151, %r67, %r2;
	mul.wide.s32 	%rd153, %r118, 8;
	add.s64 	%rd154, %rd2, %rd153;
	ld.global.f64 	%fd208, [%rd154];
	mad.lo.s32 	%r119, %r151, %r3, %r11;
	mul.wide.s32 	%rd155, %r119, 8;
	add.s64 	%rd156, %rd1, %rd155;
	ld.global.f64 	%fd209, [%rd156];
	ld.global.f64 	%fd210, [%rd4];
	fma.rn.f64 	%fd211, %fd208, %fd209, %fd210;
	st.global.f64 	[%rd4], %fd211;
	add.s64 	%rd157, %rd156, %rd5;
	ld.global.f64 	%fd212, [%rd157];
	ld.global.f64 	%fd213, [%rd6];
	fma.rn.f64 	%fd214, %fd208, %fd212, %fd213;
	st.global.f64 	[%rd6], %fd214;
	add.s64 	%rd158, %rd157, %rd5;
	ld.global.f64 	%fd215, [%rd158];
	ld.global.f64 	%fd216, [%rd7];
	fma.rn.f64 	%fd217, %fd208, %fd215, %fd216;
	st.global.f64 	[%rd7], %fd217;
$L__BB0_14:
	ld.param.u32 	%r138, [_Z20no_1e_tmpR_os_kerneliiiiPdS_S__param_3];
	sub.s32 	%r120, %r69, %r138;
	setp.gt.u32 	%p33, %r120, -4;
	mov.u32 	%r148, %r69;
	@%p33 bra 	$L__BB0_17;
	mov.b32 	%r147, 0;
	mov.u32 	%r148, %r69;
$L__BB0_16:
	.pragma "nounroll";
	mad.lo.s32 	%r122, %r148, %r67, %r2;
	mul.wide.s32 	%rd159, %r122, 8;
	add.s64 	%rd160, %rd2, %rd159;
	ld.global.f64 	%fd218, [%rd160];
	mad.lo.s32 	%r123, %r148, %r3, %r11;
	mul.f64 	%fd219, %fd218, 0d3FE0000000000000;
	mul.wide.s32 	%rd161, %r123, 8;
	add.s64 	%rd162, %rd1, %rd161;
	ld.global.f64 	%fd220, [%rd162];
	ld.global.f64 	%fd221, [%rd4];
	fma.rn.f64 	%fd222, %fd219, %fd220, %fd221;
	st.global.f64 	[%rd4], %fd222;
	add.s64 	%rd163, %rd162, %rd5;
	ld.global.f64 	%fd223, [%rd163];
	ld.global.f64 	%fd224, [%rd6];
	fma.rn.f64 	%fd225, %fd219, %fd223, %fd224;
	st.global.f64 	[%rd6], %fd225;
	add.s64 	%rd164, %rd163, %rd5;
	ld.global.f64 	%fd226, [%rd164];
	ld.global.f64 	%fd227, [%rd7];
	fma.rn.f64 	%fd228, %fd219, %fd226, %fd227;
	st.global.f64 	[%rd7], %fd228;
	add.s64 	%rd165, %rd160, %rd5;
	ld.global.f64 	%fd229, [%rd165];
	mul.f64 	%fd230, %fd229, 0d3FE0000000000000;
	add.s64 	%rd166, %rd164, %rd5;
	ld.global.f64 	%fd231, [%rd166];
	ld.global.f64 	%fd232, [%rd4];
	fma.rn.f64 	%fd233, %fd230, %fd231, %fd232;
	st.global.f64 	[%rd4], %fd233;
	add.s64 	%rd167, %rd166, %rd5;
	ld.global.f64 	%fd234, [%rd167];
	ld.global.f64 	%fd235, [%rd6];
	fma.rn.f64 	%fd236, %fd230, %fd234, %fd235;
	st.global.f64 	[%rd6], %fd236;
	add.s64 	%rd168, %rd167, %rd5;
	ld.global.f64 	%fd237, [%rd168];
	ld.global.f64 	%fd238, [%rd7];
	fma.rn.f64 	%fd239, %fd230, %fd237, %fd238;
	st.global.f64 	[%rd7], %fd239;
	add.s64 	%rd169, %rd165, %rd5;
	ld.global.f64 	%fd240, [%rd169];
	mul.f64 	%fd241, %fd240, 0d3FE0000000000000;
	add.s64 	%rd170, %rd168, %rd5;
	ld.global.f64 	%fd242, [%rd170];
	ld.global.f64 	%fd243, [%rd4];
	fma.rn.f64 	%fd244, %fd241, %fd242, %fd243;
	st.global.f64 	[%rd4], %fd244;
	add.s64 	%rd171, %rd170, %rd5;
	ld.global.f64 	%fd245, [%rd171];
	ld.global.f64 	%fd246, [%rd6];
	fma.rn.f64 	%fd247, %fd241, %fd245, %fd246;
	st.global.f64 	[%rd6], %fd247;
	add.s64 	%rd172, %rd171, %rd5;
	ld.global.f64 	%fd248, [%rd172];
	ld.global.f64 	%fd249, [%rd7];
	fma.rn.f64 	%fd250, %fd241, %fd248, %fd249;
	st.global.f64 	[%rd7], %fd250;
	add.s64 	%rd173, %rd169, %rd5;
	ld.global.f64 	%fd251, [%rd173];
	mul.f64 	%fd252, %fd251, 0d3FE0000000000000;
	add.s64 	%rd174, %rd172, %rd5;
	ld.global.f64 	%fd253, [%rd174];
	ld.global.f64 	%fd254, [%rd4];
	fma.rn.f64 	%fd255, %fd252, %fd253, %fd254;
	st.global.f64 	[%rd4], %fd255;
	add.s64 	%rd175, %rd174, %rd5;
	ld.global.f64 	%fd256, [%rd175];
	ld.global.f64 	%fd257, [%rd6];
	fma.rn.f64 	%fd258, %fd252, %fd256, %fd257;
	st.global.f64 	[%rd6], %fd258;
	add.s64 	%rd176, %rd175, %rd5;
	ld.global.f64 	%fd259, [%rd176];
	ld.global.f64 	%fd260, [%rd7];
	fma.rn.f64 	%fd261, %fd252, %fd259, %fd260;
	st.global.f64 	[%rd7], %fd261;
	add.s32 	%r148, %r148, 4;
	add.s32 	%r147, %r147, 4;
	setp.ne.s32 	%p34, %r147, %r6;
	@%p34 bra 	$L__BB0_16;
$L__BB0_17:
	ld.param.u32 	%r139, [_Z20no_1e_tmpR_os_kerneliiiiPdS_S__param_3];
	sub.s32 	%r125, %r139, %r69;
	and.b32  	%r124, %r125, 3;
	setp.eq.s32 	%p35, %r124, 0;
	@%p35 bra 	$L__BB0_22;
	setp.eq.s32 	%p36, %r124, 1;
	@%p36 bra 	$L__BB0_20;
	mad.lo.s32 	%r126, %r148, %r67, %r2;
	mul.wide.s32 	%rd177, %r126, 8;
	add.s64 	%rd178, %rd2, %rd177;
	ld.global.f64 	%fd262, [%rd178];
	mad.lo.s32 	%r127, %r148, %r3, %r11;
	mul.f64 	%fd263, %fd262, 0d3FE0000000000000;
	mul.wide.s32 	%rd179, %r127, 8;
	add.s64 	%rd180, %rd1, %rd179;
	ld.global.f64 	%fd264, [%rd180];
	ld.global.f64 	%fd265, [%rd4];
	fma.rn.f64 	%fd266, %fd263, %fd264, %fd265;
	st.global.f64 	[%rd4], %fd266;
	add.s64 	%rd181, %rd180, %rd5;
	ld.global.f64 	%fd267, [%rd181];
	ld.global.f64 	%fd268, [%rd6];
	fma.rn.f64 	%fd269, %fd263, %fd267, %fd268;
	st.global.f64 	[%rd6], %fd269;
	add.s64 	%rd182, %rd181, %rd5;
	ld.global.f64 	%fd270, [%rd182];
	ld.global.f64 	%fd271, [%rd7];
	fma.rn.f64 	%fd272, %fd263, %fd270, %fd271;
	st.global.f64 	[%rd7], %fd272;
	add.s64 	%rd183, %rd178, %rd5;
	ld.global.f64 	%fd273, [%rd183];
	mul.f64 	%fd274, %fd273, 0d3FE0000000000000;
	add.s64 	%rd184, %rd182, %rd5;
	ld.global.f64 	%fd275, [%rd184];
	ld.global.f64 	%fd276, [%rd4];
	fma.rn.f64 	%fd277, %fd274, %fd275, %fd276;
	st.global.f64 	[%rd4], %fd277;
	add.s64 	%rd185, %rd184, %rd5;
	ld.global.f64 	%fd278, [%rd185];
	ld.global.f64 	%fd279, [%rd6];
	fma.rn.f64 	%fd280, %fd274, %fd278, %fd279;
	st.global.f64 	[%rd6], %fd280;
	add.s64 	%rd186, %rd185, %rd5;
	ld.global.f64 	%fd281, [%rd186];
	ld.global.f64 	%fd282, [%rd7];
	fma.rn.f64 	%fd283, %fd274, %fd281, %fd282;
	st.global.f64 	[%rd7], %fd283;
	add.s32 	%r148, %r148, 2;
$L__BB0_20:
	ld.param.u32 	%r140, [_Z20no_1e_tmpR_os_kerneliiiiPdS_S__param_3];
	sub.s32 	%r128, %r140, %r69;
	and.b32  	%r129, %r128, 1;
	setp.eq.b32 	%p37, %r129, 1;
	not.pred 	%p38, %p37;
	@%p38 bra 	$L__BB0_22;
	mad.lo.s32 	%r130, %r148, %r67, %r2;
	mul.wide.s32 	%rd187, %r130, 8;
	add.s64 	%rd188, %rd2, %rd187;
	ld.global.f64 	%fd284, [%rd188];
	mad.lo.s32 	%r131, %r148, %r3, %r11;
	mul.f64 	%fd285, %fd284, 0d3FE0000000000000;
	mul.wide.s32 	%rd189, %r131, 8;
	add.s64 	%rd190, %rd1, %rd189;
	ld.global.f64 	%fd286, [%rd190];
	ld.global.f64 	%fd287, [%rd4];
	fma.rn.f64 	%fd288, %fd285, %fd286, %fd287;
	st.global.f64 	[%rd4], %fd288;
	add.s64 	%rd191, %rd190, %rd5;
	ld.global.f64 	%fd289, [%rd191];
	ld.global.f64 	%fd290, [%rd6];
	fma.rn.f64 	%fd291, %fd285, %fd289, %fd290;
	st.global.f64 	[%rd6], %fd291;
	add.s64 	%rd192, %rd191, %rd5;
	ld.global.f64 	%fd292, [%rd192];
	ld.global.f64 	%fd293, [%rd7];
	fma.rn.f64 	%fd294, %fd285, %fd292, %fd293;
	st.global.f64 	[%rd7], %fd294;
$L__BB0_22:
	add.s32 	%r142, %r142, 1;
	setp.eq.s32 	%p39, %r142, %r68;
	@%p39 bra 	$L__BB0_23;
	bra.uni 	$L__BB0_6;
$L__BB0_23:
	add.s32 	%r2, %r2, %r4;
	setp.lt.s32 	%p40, %r2, %r67;
	@%p40 bra 	$L__BB0_5;
	bra.uni 	$L__BB0_59;
$L__BB0_24:
	ld.param.u32 	%r133, [_Z20no_1e_tmpR_os_kerneliiiiPdS_S__param_3];
	sub.s32 	%r90, %r133, %r69;
	and.b32  	%r31, %r90, -4;
	mul.wide.s32 	%rd9, %r67, 8;
	mul.lo.s32 	%r100, %r3, %r68;
$L__BB0_25:
	mov.b32 	%r153, 0;
$L__BB0_26:
	ld.param.u32 	%r134, [_Z20no_1e_tmpR_os_kerneliiiiPdS_S__param_3];
	sub.s32 	%r92, %r69, %r134;
	setp.gt.u32 	%p19, %r92, -4;
	mad.lo.s32 	%r93, %r153, %r3, %r2;
	mul.wide.s32 	%rd86, %r93, 8;
	add.s64 	%rd8, %rd3, %rd86;
	mov.b64 	%rd87, 0;
	st.global.u64 	[%rd8], %rd87;
	add.s64 	%rd10, %rd8, %rd9;
	st.global.u64 	[%rd10], %rd87;
	add.s64 	%rd11, %rd10, %rd9;
	st.global.u64 	[%rd11], %rd87;
	mov.u32 	%r156, %r69;
	@%p19 bra 	$L__BB0_29;
	mov.b32 	%r155, 0;
	mov.u32 	%r156, %r69;
$L__BB0_28:
	.pragma "nounroll";
	mad.lo.s32 	%r95, %r156, %r67, %r2;
	mul.wide.s32 	%rd88, %r95, 8;
	add.s64 	%rd89, %rd2, %rd88;
	ld.global.f64 	%fd71, [%rd89];
	mul.lo.s32 	%r96, %r3, %r68;
	mad.lo.s32 	%r97, %r96, %r153, %r2;
	mad.lo.s32 	%r98, %r156, %r3, %r97;
	mul.f64 	%fd72, %fd71, 0d3FE0000000000000;
	mul.wide.s32 	%rd90, %r98, 8;
	add.s64 	%rd91, %rd1, %rd90;
	ld.global.f64 	%fd73, [%rd91];
	ld.global.f64 	%fd74, [%rd8];
	fma.rn.f64 	%fd75, %fd72, %fd73, %fd74;
	st.global.f64 	[%rd8], %fd75;
	add.s64 	%rd92, %rd91, %rd9;
	ld.global.f64 	%fd76, [%rd92];
	ld.global.f64 	%fd77, [%rd10];
	fma.rn.f64 	%fd78, %fd72, %fd76, %fd77;
	st.global.f64 	[%rd10], %fd78;
	add.s64 	%rd93, %rd92, %rd9;
	ld.global.f64 	%fd79, [%rd93];
	ld.global.f64 	%fd80, [%rd11];
	fma.rn.f64 	%fd81, %fd72, %fd79, %fd80;
	st.global.f64 	[%rd11], %fd81;
	add.s64 	%rd94, %rd89, %rd9;
	ld.global.f64 	%fd82, [%rd94];
	mul.f64 	%fd83, %fd82, 0d3FE0000000000000;
	add.s64 	%rd95, %rd93, %rd9;
	ld.global.f64 	%fd84, [%rd95];
	ld.global.f64 	%fd85, [%rd8];
	fma.rn.f64 	%fd86, %fd83, %fd84, %fd85;
	st.global.f64 	[%rd8], %fd86;
	add.s64 	%rd96, %rd95, %rd9;
	ld.global.f64 	%fd87, [%rd96];
	ld.global.f64 	%fd88, [%rd10];
	fma.rn.f64 	%fd89, %fd83, %fd87, %fd88;
	st.global.f64 	[%rd10], %fd89;
	add.s64 	%rd97, %rd96, %rd9;
	ld.global.f64 	%fd90, [%rd97];
	ld.global.f64 	%fd91, [%rd11];
	fma.rn.f64 	%fd92, %fd83, %fd90, %fd91;
	st.global.f64 	[%rd11], %fd92;
	add.s64 	%rd98, %rd94, %rd9;
	ld.global.f64 	%fd93, [%rd98];
	mul.f64 	%fd94, %fd93, 0d3FE0000000000000;
	add.s64 	%rd99, %rd97, %rd9;
	ld.global.f64 	%fd95, [%rd99];
	ld.global.f64 	%fd96, [%rd8];
	fma.rn.f64 	%fd97, %fd94, %fd95, %fd96;
	st.global.f64 	[%rd8], %fd97;
	add.s64 	%rd100, %rd99, %rd9;
	ld.global.f64 	%fd98, [%rd100];
	ld.global.f64 	%fd99, [%rd10];
	fma.rn.f64 	%fd100, %fd94, %fd98, %fd99;
	st.global.f64 	[%rd10], %fd100;
	add.s64 	%rd101, %rd100, %rd9;
	ld.global.f64 	%fd101, [%rd101];
	ld.global.f64 	%fd102, [%rd11];
	fma.rn.f64 	%fd103, %fd94, %fd101, %fd102;
	st.global.f64 	[%rd11], %fd103;
	add.s64 	%rd102, %rd98, %rd9;
	ld.global.f64 	%fd104, [%rd102];
	mul.f64 	%fd105, %fd104, 0d3FE0000000000000;
	add.s64 	%rd103, %rd101, %rd9;
	ld.global.f64 	%fd106, [%rd103];
	ld.global.f64 	%fd107, [%rd8];
	fma.rn.f64 	%fd108, %fd105, %fd106, %fd107;
	st.global.f64 	[%rd8], %fd108;
	add.s64 	%rd104, %rd103, %rd9;
	ld.global.f64 	%fd109, [%rd104];
	ld.global.f64 	%fd110, [%rd10];
	fma.rn.f64 	%fd111, %fd105, %fd109, %fd110;
	st.global.f64 	[%rd10], %fd111;
	add.s64 	%rd105, %rd104, %rd9;
	ld.global.f64 	%fd112, [%rd105];
	ld.global.f64 	%fd113, [%rd11];
	fma.rn.f64 	%fd114, %fd105, %fd112, %fd113;
	st.global.f64 	[%rd11], %fd114;
	add.s32 	%r156, %r156, 4;
	add.s32 	%r155, %r155, 4;
	setp.ne.s32 	%p20, %r155, %r31;
	@%p20 bra 	$L__BB0_28;
$L__BB0_29:
	ld.param.u32 	%r135, [_Z20no_1e_tmpR_os_kerneliiiiPdS_S__param_3];
	mad.lo.s32 	%r39, %r100, %r153, %r2;
	sub.s32 	%r101, %r135, %r69;
	and.b32  	%r99, %r101, 3;
	setp.eq.s32 	%p21, %r99, 0;
	@%p21 bra 	$L__BB0_34;
	setp.eq.s32 	%p22, %r99, 1;
	@%p22 bra 	$L__BB0_32;
	mad.lo.s32 	%r102, %r156, %r67, %r2;
	mul.wide.s32 	%rd106, %r102, 8;
	add.s64 	%rd107, %rd2, %rd106;
	ld.global.f64 	%fd115, [%rd107];
	mad.lo.s32 	%r103, %r156, %r3, %r39;
	mul.f64 	%fd116, %fd115, 0d3FE0000000000000;
	mul.wide.s32 	%rd108, %r103, 8;
	add.s64 	%rd109, %rd1, %rd108;
	ld.global.f64 	%fd117, [%rd109];
	ld.global.f64 	%fd118, [%rd8];
	fma.rn.f64 	%fd119, %fd116, %fd117, %fd118;
	st.global.f64 	[%rd8], %fd119;
	add.s64 	%rd110, %rd109, %rd9;
	ld.global.f64 	%fd120, [%rd110];
	ld.global.f64 	%fd121, [%rd10];
	fma.rn.f64 	%fd122, %fd116, %fd120, %fd121;
	st.global.f64 	[%rd10], %fd122;
	add.s64 	%rd111, %rd110, %rd9;
	ld.global.f64 	%fd123, [%rd111];
	ld.global.f64 	%fd124, [%rd11];
	fma.rn.f64 	%fd125, %fd116, %fd123, %fd124;
	st.global.f64 	[%rd11], %fd125;
	add.s64 	%rd112, %rd107, %rd9;
	ld.global.f64 	%fd126, [%rd112];
	mul.f64 	%fd127, %fd126, 0d3FE0000000000000;
	add.s64 	%rd113, %rd111, %rd9;
	ld.global.f64 	%fd128, [%rd113];
	ld.global.f64 	%fd129, [%rd8];
	fma.rn.f64 	%fd130, %fd127, %fd128, %fd129;
	st.global.f64 	[%rd8], %fd130;
	add.s64 	%rd114, %rd113, %rd9;
	ld.global.f64 	%fd131, [%rd114];
	ld.global.f64 	%fd132, [%rd10];
	fma.rn.f64 	%fd133, %fd127, %fd131, %fd132;
	st.global.f64 	[%rd10], %fd133;
	add.s64 	%rd115, %rd114, %rd9;
	ld.global.f64 	%fd134, [%rd115];
	ld.global.f64 	%fd135, [%rd11];
	fma.rn.f64 	%fd136, %fd127, %fd134, %fd135;
	st.global.f64 	[%rd11], %fd136;
	add.s32 	%r156, %r156, 2;
$L__BB0_32:
	ld.param.u32 	%r136, [_Z20no_1e_tmpR_os_kerneliiiiPdS_S__param_3];
	sub.s32 	%r104, %r136, %r69;
	and.b32  	%r105, %r104, 1;
	setp.eq.b32 	%p23, %r105, 1;
	not.pred 	%p24, %p23;
	@%p24 bra 	$L__BB0_34;
	mad.lo.s32 	%r106, %r156, %r67, %r2;
	mul.wide.s32 	%rd116, %r106, 8;
	add.s64 	%rd117, %rd2, %rd116;
	ld.global.f64 	%fd137, [%rd117];
	mad.lo.s32 	%r107, %r156, %r3, %r39;
	mul.f64 	%fd138, %fd137, 0d3FE0000000000000;
	mul.wide.s32 	%rd118, %r107, 8;
	add.s64 	%rd119, %rd1, %rd118;
	ld.global.f64 	%fd139, [%rd119];
	ld.global.f64 	%fd140, [%rd8];
	fma.rn.f64 	%fd141, %fd138, %fd139, %fd140;
	st.global.f64 	[%rd8], %fd141;
	add.s64 	%rd120, %rd119, %rd9;
	ld.global.f64 	%fd142, [%rd120];
	ld.global.f64 	%fd143, [%rd10];
	fma.rn.f64 	%fd144, %fd138, %fd142, %fd143;
	st.global.f64 	[%rd10], %fd144;
	add.s64 	%rd121, %rd120, %rd9;
	ld.global.f64 	%fd145, [%rd121];
	ld.global.f64 	%fd146, [%rd11];
	fma.rn.f64 	%fd147, %fd138, %fd145, %fd146;
	st.global.f64 	[%rd11], %fd147;
$L__BB0_34:
	add.s32 	%r153, %r153, 1;
	setp.ne.s32 	%p25, %r153, %r68;
	@%p25 bra 	$L__BB0_26;
	add.s32 	%r2, %r2, %r4;
	setp.lt.s32 	%p26, %r2, %r67;
	@%p26 bra 	$L__BB0_25;
	bra.uni 	$L__BB0_59;
$L__BB0_36:
	setp.lt.s32 	%p4, %r69, 1;
	@%p4 bra 	$L__BB0_49;
	and.b32  	%r44, %r69, 3;
	and.b32  	%r45, %r69, 2147483644;
	and.b32  	%r46, %r69, 1;
	mul.wide.s32 	%rd13, %r67, 8;
$L__BB0_38:
	mov.b32 	%r159, 0;
$L__BB0_39:
	ld.param.u64 	%rd193, [_Z20no_1e_tmpR_os_kerneliiiiPdS_S__param_6];
	setp.lt.u32 	%p11, %r69, 4;
	mad.lo.s32 	%r81, %r159, %r3, %r2;
	cvta.to.global.u64 	%rd49, %rd193;
	mul.wide.s32 	%rd50, %r81, 8;
	add.s64 	%rd12, %rd49, %rd50;
	mov.b64 	%rd51, 0;
	st.global.u64 	[%rd12], %rd51;
	add.s64 	%rd14, %rd12, %rd13;
	st.global.u64 	[%rd14], %rd51;
	add.s64 	%rd15, %rd14, %rd13;
	st.global.u64 	[%rd15], %rd51;
	mul.lo.s32 	%r82, %r3, %r68;
	mad.lo.s32 	%r49, %r82, %r159, %r2;
	mov.b32 	%r162, 0;
	@%p11 bra 	$L__BB0_42;
	mov.b32 	%r160, 0;
$L__BB0_41:
	.pragma "nounroll";
	mad.lo.s32 	%r84, %r160, %r67, %r2;
	mul.wide.s32 	%rd52, %r84, 8;
	add.s64 	%rd53, %rd2, %rd52;
	ld.global.f64 	%fd1, [%rd53];
	mad.lo.s32 	%r85, %r160, %r3, %r49;
	mul.wide.s32 	%rd54, %r85, 8;
	add.s64 	%rd55, %rd1, %rd54;
	ld.global.f64 	%fd2, [%rd55];
	ld.global.f64 	%fd3, [%rd12];
	fma.rn.f64 	%fd4, %fd1, %fd2, %fd3;
	st.global.f64 	[%rd12], %fd4;
	add.s64 	%rd56, %rd55, %rd13;
	ld.global.f64 	%fd5, [%rd56];
	ld.global.f64 	%fd6, [%rd14];
	fma.rn.f64 	%fd7, %fd1, %fd5, %fd6;
	st.global.f64 	[%rd14], %fd7;
	add.s64 	%rd57, %rd56, %rd13;
	ld.global.f64 	%fd8, [%rd57];
	ld.global.f64 	%fd9, [%rd15];
	fma.rn.f64 	%fd10, %fd1, %fd8, %fd9;
	st.global.f64 	[%rd15], %fd10;
	add.s64 	%rd58, %rd53, %rd13;
	ld.global.f64 	%fd11, [%rd58];
	add.s64 	%rd59, %rd57, %rd13;
	ld.global.f64 	%fd12, [%rd59];
	ld.global.f64 	%fd13, [%rd12];
	fma.rn.f64 	%fd14, %fd11, %fd12, %fd13;
	st.global.f64 	[%rd12], %fd14;
	add.s64 	%rd60, %rd59, %rd13;
	ld.global.f64 	%fd15, [%rd60];
	ld.global.f64 	%fd16, [%rd14];
	fma.rn.f64 	%fd17, %fd11, %fd15, %fd16;
	st.global.f64 	[%rd14], %fd17;
	add.s64 	%rd61, %rd60, %rd13;
	ld.global.f64 	%fd18, [%rd61];
	ld.global.f64 	%fd19, [%rd15];
	fma.rn.f64 	%fd20, %fd11, %fd18, %fd19;
	st.global.f64 	[%rd15], %fd20;
	add.s64 	%rd62, %rd58, %rd13;
	ld.global.f64 	%fd21, [%rd62];
	add.s64 	%rd63, %rd61, %rd13;
	ld.global.f64 	%fd22, [%rd63];
	ld.global.f64 	%fd23, [%rd12];
	fma.rn.f64 	%fd24, %fd21, %fd22, %fd23;
	st.global.f64 	[%rd12], %fd24;
	add.s64 	%rd64, %rd63, %rd13;
	ld.global.f64 	%fd25, [%rd64];
	ld.global.f64 	%fd26, [%rd14];
	fma.rn.f64 	%fd27, %fd21, %fd25, %fd26;
	st.global.f64 	[%rd14], %fd27;
	add.s64 	%rd65, %rd64, %rd13;
	ld.global.f64 	%fd28, [%rd65];
	ld.global.f64 	%fd29, [%rd15];
	fma.rn.f64 	%fd30, %fd21, %fd28, %fd29;
	st.global.f64 	[%rd15], %fd30;
	add.s64 	%rd66, %rd62, %rd13;
	ld.global.f64 	%fd31, [%rd66];
	add.s64 	%rd67, %rd65, %rd13;
	ld.global.f64 	%fd32, [%rd67];
	ld.global.f64 	%fd33, [%rd12];
	fma.rn.f64 	%fd34, %fd31, %fd32, %fd33;
	st.global.f64 	[%rd12], %fd34;
	add.s64 	%rd68, %rd67, %rd13;
	ld.global.f64 	%fd35, [%rd68];
	ld.global.f64 	%fd36, [%rd14];
	fma.rn.f64 	%fd37, %fd31, %fd35, %fd36;
	st.global.f64 	[%rd14], %fd37;
	add.s64 	%rd69, %rd68, %rd13;
	ld.global.f64 	%fd38, [%rd69];
	ld.global.f64 	%fd39, [%rd15];
	fma.rn.f64 	%fd40, %fd31, %fd38, %fd39;
	st.global.f64 	[%rd15], %fd40;
	add.s32 	%r160, %r160, 4;
	setp.ne.s32 	%p12, %r160, %r45;
	mov.u32 	%r162, %r45;
	@%p12 bra 	$L__BB0_41;
$L__BB0_42:
	setp.eq.s32 	%p13, %r44, 0;
	@%p13 bra 	$L__BB0_47;
	setp.eq.s32 	%p14, %r44, 1;
	@%p14 bra 	$L__BB0_45;
	mad.lo.s32 	%r86, %r162, %r67, %r2;
	mul.wide.s32 	%rd70, %r86, 8;
	add.s64 	%rd71, %rd2, %rd70;
	ld.global.f64 	%fd41, [%rd71];
	mad.lo.s32 	%r87, %r162, %r3, %r49;
	mul.wide.s32 	%rd72, %r87, 8;
	add.s64 	%rd73, %rd1, %rd72;
	ld.global.f64 	%fd42, [%rd73];
	ld.global.f64 	%fd43, [%rd12];
	fma.rn.f64 	%fd44, %fd41, %fd42, %fd43;
	st.global.f64 	[%rd12], %fd44;
	add.s64 	%rd74, %rd73, %rd13;
	ld.global.f64 	%fd45, [%rd74];
	ld.global.f64 	%fd46, [%rd14];
	fma.rn.f64 	%fd47, %fd41, %fd45, %fd46;
	st.global.f64 	[%rd14], %fd47;
	add.s64 	%rd75, %rd74, %rd13;
	ld.global.f64 	%fd48, [%rd75];
	ld.global.f64 	%fd49, [%rd15];
	fma.rn.f64 	%fd50, %fd41, %fd48, %fd49;
	st.global.f64 	[%rd15], %fd50;
	add.s64 	%rd76, %rd71, %rd13;
	ld.global.f64 	%fd51, [%rd76];
	add.s64 	%rd77, %rd75, %rd13;
	ld.global.f64 	%fd52, [%rd77];
	ld.global.f64 	%fd53, [%rd12];
	fma.rn.f64 	%fd54, %fd51, %fd52, %fd53;
	st.global.f64 	[%rd12], %fd54;
	add.s64 	%rd78, %rd77, %rd13;
	ld.global.f64 	%fd55, [%rd78];
	ld.global.f64 	%fd56, [%rd14];
	fma.rn.f64 	%fd57, %fd51, %fd55, %fd56;
	st.global.f64 	[%rd14], %fd57;
	add.s64 	%rd79, %rd78, %rd13;
	ld.global.f64 	%fd58, [%rd79];
	ld.global.f64 	%fd59, [%rd15];
	fma.rn.f64 	%fd60, %fd51, %fd58, %fd59;
	st.global.f64 	[%rd15], %fd60;
	add.s32 	%r162, %r162, 2;
$L__BB0_45:
	setp.eq.s32 	%p15, %r46, 0;
	@%p15 bra 	$L__BB0_47;
	mad.lo.s32 	%r88, %r162, %r67, %r2;
	mul.wide.s32 	%rd80, %r88, 8;
	add.s64 	%rd81, %rd2, %rd80;
	ld.global.f64 	%fd61, [%rd81];
	mad.lo.s32 	%r89, %r162, %r3, %r49;
	mul.wide.s32 	%rd82, %r89, 8;
	add.s64 	%rd83, %rd1, %rd82;
	ld.global.f64 	%fd62, [%rd83];
	ld.global.f64 	%fd63, [%rd12];
	fma.rn.f64 	%fd64, %fd61, %fd62, %fd63;
	st.global.f64 	[%rd12], %fd64;
	add.s64 	%rd84, %rd83, %rd13;
	ld.global.f64 	%fd65, [%rd84];
	ld.global.f64 	%fd66, [%rd14];
	fma.rn.f64 	%fd67, %fd61, %fd65, %fd66;
	st.global.f64 	[%rd14], %fd67;
	add.s64 	%rd85, %rd84, %rd13;
	ld.global.f64 	%fd68, [%rd85];
	ld.global.f64 	%fd69, [%rd15];
	fma.rn.f64 	%fd70, %fd61, %fd68, %fd69;
	st.global.f64 	[%rd15], %fd70;
$L__BB0_47:
	add.s32 	%r159, %r159, 1;
	setp.ne.s32 	%p16, %r159, %r68;
	@%p16 bra 	$L__BB0_39;
	add.s32 	%r2, %r2, %r4;
	setp.lt.s32 	%p17, %r2, %r67;
	@%p17 bra 	$L__BB0_38;
	bra.uni 	$L__BB0_59;
$L__BB0_49:
	and.b32  	%r57, %r68, 3;
	and.b32  	%r58, %r68, 2147483644;
	and.b32  	%r59, %r68, 1;
	mul.wide.s32 	%rd46, %r67, 8;
$L__BB0_50:
	setp.lt.u32 	%p5, %r68, 4;
	mov.b32 	%r166, 0;
	@%p5 bra 	$L__BB0_53;
	mov.b32 	%r164, 0;
$L__BB0_52:
	.pragma "nounroll";
	mad.lo.s32 	%r76, %r164, %r3, %r2;
	mul.wide.s32 	%rd19, %r76, 8;
	add.s64 	%rd20, %rd3, %rd19;
	mov.b64 	%rd21, 0;
	st.global.u64 	[%rd20], %rd21;
	add.s64 	%rd23, %rd20, %rd46;
	st.global.u64 	[%rd23], %rd21;
	add.s64 	%rd24, %rd23, %rd46;
	st.global.u64 	[%rd24], %rd21;
	add.s64 	%rd25, %rd24, %rd46;
	st.global.u64 	[%rd25], %rd21;
	add.s64 	%rd26, %rd25, %rd46;
	st.global.u64 	[%rd26], %rd21;
	add.s64 	%rd27, %rd26, %rd46;
	st.global.u64 	[%rd27], %rd21;
	add.s64 	%rd28, %rd27, %rd46;
	st.global.u64 	[%rd28], %rd21;
	add.s64 	%rd29, %rd28, %rd46;
	st.global.u64 	[%rd29], %rd21;
	add.s64 	%rd30, %rd29, %rd46;
	st.global.u64 	[%rd30], %rd21;
	add.s64 	%rd31, %rd30, %rd46;
	st.global.u64 	[%rd31], %rd21;
	add.s64 	%rd32, %rd31, %rd46;
	st.global.u64 	[%rd32], %rd21;
	add.s64 	%rd33, %rd32, %rd46;
	st.global.u64 	[%rd33], %rd21;
	add.s32 	%r164, %r164, 4;
	setp.ne.s32 	%p6, %r164, %r58;
	mov.u32 	%r166, %r58;
	@%p6 bra 	$L__BB0_52;
$L__BB0_53:
	setp.eq.s32 	%p7, %r57, 0;
	@%p7 bra 	$L__BB0_58;
	setp.eq.s32 	%p8, %r57, 1;
	@%p8 bra 	$L__BB0_56;
	mad.lo.s32 	%r77, %r166, %r3, %r2;
	mul.wide.s32 	%rd34, %r77, 8;
	add.s64 	%rd35, %rd3, %rd34;
	mov.b64 	%rd36, 0;
	st.global.u64 	[%rd35], %rd36;
	add.s64 	%rd38, %rd35, %rd46;
	st.global.u64 	[%rd38], %rd36;
	add.s64 	%rd39, %rd38, %rd46;
	st.global.u64 	[%rd39], %rd36;
	add.s64 	%rd40, %rd39, %rd46;
	st.global.u64 	[%rd40], %rd36;
	add.s64 	%rd41, %rd40, %rd46;
	st.global.u64 	[%rd41], %rd36;
	add.s64 	%rd42, %rd41, %rd46;
	st.global.u64 	[%rd42], %rd36;
	add.s32 	%r166, %r166, 2;
$L__BB0_56:
	setp.eq.s32 	%p9, %r59, 0;
	@%p9 bra 	$L__BB0_58;
	mad.lo.s32 	%r78, %r166, %r3, %r2;
	mul.wide.s32 	%rd43, %r78, 8;
	add.s64 	%rd44, %rd3, %rd43;
	mov.b64 	%rd45, 0;
	st.global.u64 	[%rd44], %rd45;
	add.s64 	%rd47, %rd44, %rd46;
	st.global.u64 	[%rd47], %rd45;
	add.s64 	%rd48, %rd47, %rd46;
	st.global.u64 	[%rd48], %rd45;
$L__BB0_58:
	add.s32 	%r2, %r2, %r4;
	setp.lt.s32 	%p10, %r2, %r67;
	@%p10 bra 	$L__BB0_50;
$L__BB0_59:
	ret;

}


// ===== COMPILED SASS (sm_100) =====

	.target	sm_100

	.elftype	@"ET_EXEC"


//--------------------- .note.nv.tkinfo           --------------------------
	.section	.note.nv.tkinfo,"",@"SHT_NOTE"
	.sectionflags	@"SHF_NOTE_NV_TKINFO"
	.tkinfo
        /*0018*/ 	.word	0x00000002
        /*0030*/ 	.string	""
        /*0030*/ 	.string	"ptxas"
        /*0030*/ 	.string	"Cuda compilation tools, release 13.0, V13.0.88"
        /*0030*/ 	.string	"Build cuda_13.0.r13.0/compiler.36424714_0"
        /*0030*/ 	.string	"-arch sm_100 -m 64 "



//--------------------- .note.nv.cuinfo           --------------------------
	.section	.note.nv.cuinfo,"",@"SHT_NOTE"
	.sectionflags	@"SHF_NOTE_NV_CUINFO"
        /*0018*/ 	.short	0x0002
        /*001a*/ 	.short	0x0064
        /*001c*/ 	.short	0x0082
	.zero		2


//--------------------- .nv.info                  --------------------------
	.section	.nv.info,"",@"SHT_CUDA_INFO"
	.align	4


	//----- nvinfo : EIATTR_REGCOUNT
	.align		4
        /*0000*/ 	.byte	0x04, 0x2f
        /*0002*/ 	.short	(.L_1 - .L_0)
	.align		4
.L_0:
        /*0004*/ 	.word	index@(_Z20no_1e_tmpR_os_kerneliiiiPdS_S_)
        /*0008*/ 	.word	0x00000020


	//----- nvinfo : EIATTR_FRAME_SIZE
	.align		4
.L_1:
        /*000c*/ 	.byte	0x04, 0x11
        /*000e*/ 	.short	(.L_3 - .L_2)
	.align		4
.L_2:
        /*0010*/ 	.word	index@(_Z20no_1e_tmpR_os_kerneliiiiPdS_S_)
        /*0014*/ 	.word	0x00000000


	//----- nvinfo : EIATTR_MIN_STACK_SIZE
	.align		4
.L_3:
        /*0018*/ 	.byte	0x04, 0x12
        /*001a*/ 	.short	(.L_5 - .L_4)
	.align		4
.L_4:
        /*001c*/ 	.word	index@(_Z20no_1e_tmpR_os_kerneliiiiPdS_S_)
        /*0020*/ 	.word	0x00000000
.L_5:


//--------------------- .nv.compat                --------------------------
	.section	.nv.compat,"",@"SHT_CUDA_COMPAT_INFO"
	.align	4
        /*0000*/ 	.byte	0x02, 0x09, 0x00, 0x00, 0x02, 0x02, 0x01, 0x00, 0x02, 0x05, 0x05, 0x00, 0x03, 0x07, 0x01, 0x01
        /*0010*/ 	.byte	0x02, 0x03, 0x00, 0x00, 0x02, 0x06, 0x01, 0x00, 0x04, 0x0b, 0x08, 0x00, 0x01, 0x00, 0x00, 0x00
        /*0020*/ 	.byte	0x00, 0x00, 0x00, 0x00


//--------------------- .nv.info._Z20no_1e_tmpR_os_kerneliiiiPdS_S_ --------------------------
	.section	.nv.info._Z20no_1e_tmpR_os_kerneliiiiPdS_S_,"",@"SHT_CUDA_INFO"
	.sectionflags	@""
	.align	4


	//----- nvinfo : EIATTR_CUDA_API_VERSION
	.align		4
        /*0000*/ 	.byte	0x04, 0x37
        /*0002*/ 	.short	(.L_7 - .L_6)
.L_6:
        /*0004*/ 	.word	0x00000082


	//----- nvinfo : EIATTR_KPARAM_INFO
	.align		4
.L_7:
        /*0008*/ 	.byte	0x04, 0x17
        /*000a*/ 	.short	(.L_9 - .L_8)
.L_8:
        /*000c*/ 	.word	0x00000000
        /*0010*/ 	.short	0x0006
        /*0012*/ 	.short	0x0020
        /*0014*/ 	.byte	0x00, 0xf5, 0x21, 0x00


	//----- nvinfo : EIATTR_KPARAM_INFO
	.align		4
.L_9:
        /*0018*/ 	.byte	0x04, 0x17
        /*001a*/ 	.short	(.L_11 - .L_10)
.L_10:
        /*001c*/ 	.word	0x00000000
        /*0020*/ 	.short	0x0005
        /*0022*/ 	.short	0x0018
        /*0024*/ 	.byte	0x00, 0xf5, 0x21, 0x00


	//----- nvinfo : EIATTR_KPARAM_INFO
	.align		4
.L_11:
        /*0028*/ 	.byte	0x04, 0x17
        /*002a*/ 	.short	(.L_13 - .L_12)
.L_12:
        /*002c*/ 	.word	0x00000000
        /*0030*/ 	.short	0x0004
        /*0032*/ 	.short	0x0010
        /*0034*/ 	.byte	0x00, 0xf5, 0x21, 0x00


	//----- nvinfo : EIATTR_KPARAM_INFO
	.align		4
.L_13:
        /*0038*/ 	.byte	0x04, 0x17
        /*003a*/ 	.short	(.L_15 - .L_14)
.L_14:
        /*003c*/ 	.word	0x00000000
        /*0040*/ 	.short	0x0003
        /*0042*/ 	.short	0x000c
        /*0044*/ 	.byte	0x00, 0xf0, 0x11, 0x00


	//----- nvinfo : EIATTR_KPARAM_INFO
	.align		4
.L_15:
        /*0048*/ 	.byte	0x04, 0x17
        /*004a*/ 	.short	(.L_17 - .L_16)
.L_16:
        /*004c*/ 	.word	0x00000000
        /*0050*/ 	.short	0x0002
        /*0052*/ 	.short	0x0008
        /*0054*/ 	.byte	0x00, 0xf0, 0x11, 0x00


	//----- nvinfo : EIATTR_KPARAM_INFO
	.align		4
.L_17:
        /*0058*/ 	.byte	0x04, 0x17
        /*005a*/ 	.short	(.L_19 - .L_18)
.L_18:
        /*005c*/ 	.word	0x00000000
        /*0060*/ 	.short	0x0001
        /*0062*/ 	.short	0x0004
        /*0064*/ 	.byte	0x00, 0xf0, 0x11, 0x00


	//----- nvinfo : EIATTR_KPARAM_INFO
	.align		4
.L_19:
        /*0068*/ 	.byte	0x04, 0x17
        /*006a*/ 	.short	(.L_21 - .L_20)
.L_20:
        /*006c*/ 	.word	0x00000000
        /*0070*/ 	.short	0x0000
        /*0072*/ 	.short	0x0000
        /*0074*/ 	.byte	0x00, 0xf0, 0x11, 0x00


	//----- nvinfo : EIATTR_SPARSE_MMA_MASK
	.align		4
.L_21:
        /*0078*/ 	.byte	0x03, 0x50
        /*007a*/ 	.short	0x0000


	//----- nvinfo : EIATTR_MAXREG_COUNT
	.align		4
        /*007c*/ 	.byte	0x03, 0x1b
        /*007e*/ 	.short	0x00ff


	//----- nvinfo : EIATTR_MERCURY_ISA_VERSION
	.align		4
        /*0080*/ 	.byte	0x03, 0x5f
        /*0082*/ 	.short	0x0101


	//----- nvinfo : EIATTR_VRC_CTA_INIT_COUNT
	.align		4
        /*0084*/ 	.byte	0x02, 0x4a
	.zero		1
	.zero		1


	//----- nvinfo : EIATTR_EXIT_INSTR_OFFSETS
	.align		4
        /*0088*/ 	.byte	0x04, 0x1c
        /*008a*/ 	.short	(.L_23 - .L_22)


	//   ....[0]....
.L_22:
        /*008c*/ 	.word	0x00000070


	//   ....[1]....
        /*0090*/ 	.word	0x000000c0


	//   ....[2]....
        /*0094*/ 	.word	0x000015d0


	//   ....[3]....
        /*0098*/ 	.word	0x00002160


	//   ....[4]....
        /*009c*/ 	.word	0x00002c00


	//   ....[5]....
        /*00a0*/ 	.word	0x000030a0


	//----- nvinfo : EIATTR_CRS_STACK_SIZE
	.align		4
.L_23:
        /*00a4*/ 	.byte	0x04, 0x1e
        /*00a6*/ 	.short	(.L_25 - .L_24)
.L_24:
        /*00a8*/ 	.word	0x00000000


	//----- nvinfo : EIATTR_CBANK_PARAM_SIZE
	.align		4
.L_25:
        /*00ac*/ 	.byte	0x03, 0x19
        /*00ae*/ 	.short	0x0028


	//----- nvinfo : EIATTR_PARAM_CBANK
	.align		4
        /*00b0*/ 	.byte	0x04, 0x0a
        /*00b2*/ 	.short	(.L_27 - .L_26)
	.align		4
.L_26:
        /*00b4*/ 	.word	index@(.nv.constant0._Z20no_1e_tmpR_os_kerneliiiiPdS_S_)
        /*00b8*/ 	.short	0x0380
        /*00ba*/ 	.short	0x0028


	//----- nvinfo : EIATTR_SW_WAR
	.align		4
.L_27:
        /*00bc*/ 	.byte	0x04, 0x36
        /*00be*/ 	.short	(.L_29 - .L_28)
.L_28:
        /*00c0*/ 	.word	0x00000008
.L_29:


//--------------------- .nv.callgraph             --------------------------
	.section	.nv.callgraph,"",@"SHT_CUDA_CALLGRAPH"
	.align	4
	.sectionentsize	8
	.align		4
        /*0000*/ 	.word	0x00000000
	.align		4
        /*0004*/ 	.word	0xffffffff
	.align		4
        /*0008*/ 	.word	0x00000000
	.align		4
        /*000c*/ 	.word	0xfffffffe
	.align		4
        /*0010*/ 	.word	0x00000000
	.align		4
        /*0014*/ 	.word	0xfffffffd
	.align		4
        /*0018*/ 	.word	0x00000000
	.align		4
        /*001c*/ 	.word	0xfffffffc


//--------------------- .text._Z20no_1e_tmpR_os_kerneliiiiPdS_S_ --------------------------
	.section	.text._Z20no_1e_tmpR_os_kerneliiiiPdS_S_,"ax",@progbits
	.align	128
        .global         _Z20no_1e_tmpR_os_kerneliiiiPdS_S_
        .type           _Z20no_1e_tmpR_os_kerneliiiiPdS_S_,@function
        .size           _Z20no_1e_tmpR_os_kerneliiiiPdS_S_,(.L_x_31 - _Z20no_1e_tmpR_os_kerneliiiiPdS_S_)
        .other          _Z20no_1e_tmpR_os_kerneliiiiPdS_S_,@"STO_CUDA_ENTRY STV_DEFAULT"
_Z20no_1e_tmpR_os_kerneliiiiPdS_S_:
.text._Z20no_1e_tmpR_os_kerneliiiiPdS_S_:
[----:B------:R-:W-:Y:S01]  /*0000*/  LDC R1, c[0x0][0x37c] ;  /* 0x0000df00ff017b82 */ /* 0x000fe20000000800 */
[----:B------:R-:W0:Y:S07]  /*0010*/  S2R R3, SR_TID.X ;  /* 0x0000000000037919 */ /* 0x000e2e0000002100 */
[----:B------:R-:W0:Y:S01]  /*0020*/  S2UR UR4, SR_CTAID.X ;  /* 0x00000000000479c3 */ /* 0x000e220000002500 */
[----:B------:R-:W1:Y:S07]  /*0030*/  LDCU UR7, c[0x0][0x380] ;  /* 0x00007000ff0777ac */ /* 0x000e6e0008000800 */
[----:B------:R-:W0:Y:S02]  /*0040*/  LDC R0, c[0x0][0x360] ;  /* 0x0000d800ff007b82 */ /* 0x000e240000000800 */
[----:B0-----:R-:W-:-:S05]  /*0050*/  IMAD R3, R0, UR4, R3 ;  /* 0x0000000400037c24 */ /* 0x001fca000f8e0203 */
[----:B-1----:R-:W-:-:S13]  /*0060*/  ISETP.GE.AND P0, PT, R3, UR7, PT ;  /* 0x0000000703007c0c */ /* 0x002fda000bf06270 */
[----:B------:R-:W-:Y:S05]  /*0070*/  @P0 EXIT ;  /* 0x000000000000094d */ /* 0x000fea0003800000 */
[----:B------:R-:W0:Y:S01]  /*0080*/  LDC R4, c[0x0][0x384] ;  /* 0x0000e100ff047b82 */ /* 0x000e220000000800 */
[----:B------:R-:W1:Y:S02]  /*0090*/  LDCU UR4, c[0x0][0x370] ;  /* 0x00006e00ff0477ac */ /* 0x000e640008000800 */
[----:B-1----:R-:W-:Y:S01]  /*00a0*/  IMAD R0, R0, UR4, RZ ;  /* 0x0000000400007c24 */ /* 0x002fe2000f8e02ff */
[----:B0-----:R-:W-:-:S13]  /*00b0*/  ISETP.GE.AND P0, PT, R4, 0x1, PT ;  /* 0x000000010400780c */ /* 0x001fda0003f06270 */
[----:B------:R-:W-:Y:S05]  /*00c0*/  @!P0 EXIT ;  /* 0x000000000000894d */ /* 0x000fea0003800000 */
[----:B------:R-:W0:Y:S01]  /*00d0*/  LDCU.64 UR4, c[0x0][0x388] ;  /* 0x00007100ff0477ac */ /* 0x000e220008000a00 */
[----:B------:R-:W1:Y:S01]  /*00e0*/  LDCU.64 UR8, c[0x0][0x358] ;  /* 0x00006b00ff0877ac */ /* 0x000e620008000a00 */
[----:B------:R-:W-:Y:S02]  /*00f0*/  UIMAD UR6, UR7, 0x3, URZ ;  /* 0x00000003070678a4 */ /* 0x000fe4000f8e02ff */
[----:B0-----:R-:W-:-:S09]  /*0100*/  UISETP.GE.AND UP0, UPT, UR4, UR5, UPT ;  /* 0x000000050400728c */ /* 0x001fd2000bf06270 */
[----:B-1----:R-:W-:Y:S05]  /*0110*/  BRA.U UP0, `(.L_x_0) ;  /* 0x0000002100147547 */ /* 0x002fea000b800000 */
[----:B------:R-:W-:-:S09]  /*0120*/  UISETP.GE.AND UP0, UPT, UR4, 0x1, UPT ;  /* 0x000000010400788c */ /* 0x000fd2000bf06270 */
[----:B------:R-:W-:Y:S05]  /*0130*/  BRA.U !UP0, `(.L_x_1) ;  /* 0x0000001508287547 */ /* 0x000fea000b800000 */
[----:B------:R-:W-:-:S04]  /*0140*/  UIADD3 UR4, UPT, UPT, -UR4, UR5, URZ ;  /* 0x0000000504047290 */ /* 0x000fc8000fffe1ff */
[----:B------:R-:W-:-:S12]  /*0150*/  ULOP3.LUT UR4, UR4, 0xfffffffc, URZ, 0xc0, !UPT ;  /* 0xfffffffc04047892 */ /* 0x000fd8000f8ec0ff */
.L_x_11:
[----:B01234-:R-:W-:-:S07]  /*0160*/  HFMA2 R2, -RZ, RZ, 0, 0 ;  /* 0x00000000ff027431 */ /* 0x01ffce00000001ff */
.L_x_10:
[----:B0-234-:R-:W0:Y:S01]  /*0170*/  LDC.64 R10, c[0x0][0x3a0] ;  /* 0x0000e800ff0a7b82 */ /* 0x01de220000000a00 */
[----:B------:R-:W-:Y:S01]  /*0180*/  IMAD R5, R2, UR6, R3 ;  /* 0x0000000602057c24 */ /* 0x000fe2000f8e0203 */
[----:B------:R-:W-:-:S06]  /*0190*/  MOV R24, RZ ;  /* 0x000000ff00187202 */ /* 0x000fcc0000000f00 */
[----:B-1----:R-:W1:Y:S08]  /*01a0*/  LDC.64 R12, c[0x0][0x380] ;  /* 0x0000e000ff0c7b82 */ /* 0x002e700000000a00 */
[----:B------:R-:W2:Y:S01]  /*01b0*/  LDC R4, c[0x0][0x388] ;  /* 0x0000e200ff047b82 */ /* 0x000ea20000000800 */
[----:B0-----:R-:W-:-:S05]  /*01c0*/  IMAD.WIDE R10, R5, 0x8, R10 ;  /* 0x00000008050a7825 */ /* 0x001fca00078e020a */
[----:B------:R0:W-:Y:S01]  /*01d0*/  STG.E.64 desc[UR8][R10.64], RZ ;  /* 0x000000ff0a007986 */ /* 0x0001e2000c101b08 */
[----:B-1----:R-:W-:-:S04]  /*01e0*/  IMAD.WIDE R8, R12, 0x8, R10 ;  /* 0x000000080c087825 */ /* 0x002fc800078e020a */
[----:B------:R-:W-:Y:S01]  /*01f0*/  IMAD R5, R13, UR6, RZ ;  /* 0x000000060d057c24 */ /* 0x000fe2000f8e02ff */
[----:B------:R0:W-:Y:S01]  /*0200*/  STG.E.64 desc[UR8][R8.64], RZ ;  /* 0x000000ff08007986 */ /* 0x0001e2000c101b08 */
[----:B------:R-:W-:Y:S01]  /*0210*/  IMAD.WIDE R6, R12, 0x8, R8 ;  /* 0x000000080c067825 */ /* 0x000fe200078e0208 */
[----:B--2---:R-:W-:-:S03]  /*0220*/  ISETP.GE.U32.AND P0, PT, R4, 0x4, PT ;  /* 0x000000040400780c */ /* 0x004fc60003f06070 */
[----:B------:R-:W-:Y:S01]  /*0230*/  IMAD R5, R5, R2, R3 ;  /* 0x0000000205057224 */ /* 0x000fe200078e0203 */
[----:B------:R0:W-:Y:S09]  /*0240*/  STG.E.64 desc[UR8][R6.64], RZ ;  /* 0x000000ff06007986 */ /* 0x0001f2000c101b08 */
[----:B------:R-:W-:Y:S05]  /*0250*/  @!P0 BRA `(.L_x_2) ;  /* 0x00000004003c8947 */ /* 0x000fea0003800000 */
[----:B------:R-:W-:Y:S02]  /*0260*/  LOP3.LUT R24, R4, 0x7ffffffc, RZ, 0xc0, !PT ;  /* 0x7ffffffc04187812 */ /* 0x000fe400078ec0ff */
[----:B------:R-:W-:Y:S02]  /*0270*/  MOV R29, R3 ;  /* 0x00000003001d7202 */ /* 0x000fe40000000f00 */
[----:B------:R-:W-:Y:S02]  /*0280*/  MOV R25, R5 ;  /* 0x0000000500197202 */ /* 0x000fe40000000f00 */
[----:B------:R-:W-:-:S07]  /*0290*/  IADD3 R28, PT, PT, -R24, RZ, RZ ;  /* 0x000000ff181c7210 */ /* 0x000fce0007ffe1ff */
.L_x_3:
[----:B-1----:R-:W1:Y:S01]  /*02a0*/  LDC.64 R14, c[0x0][0x390] ;  /* 0x0000e400ff0e7b82 */ /* 0x002e620000000a00 */
[----:B------:R-:W2:Y:S07]  /*02b0*/  LDG.E.64 R18, desc[UR8][R10.64] ;  /* 0x000000080a127981 */ /* 0x000eae000c1e1b00 */
[----:B------:R-:W3:Y:S01]  /*02c0*/  LDC.64 R26, c[0x0][0x398] ;  /* 0x0000e600ff1a7b82 */ /* 0x000ee20000000a00 */
[----:B-1----:R-:W-:-:S05]  /*02d0*/  IMAD.WIDE R14, R29, 0x8, R14 ;  /* 0x000000081d0e7825 */ /* 0x002fca00078e020e */
[----:B------:R-:W2:Y:S01]  /*02e0*/  LDG.E.64 R22, desc[UR8][R14.64] ;  /* 0x000000080e167981 */ /* 0x000ea2000c1e1b00 */
[----:B---3--:R-:W-:-:S05]  /*02f0*/  IMAD.WIDE R26, R25, 0x8, R26 ;  /* 0x00000008191a7825 */ /* 0x008fca00078e021a */
[----:B------:R1:W2:Y:S02]  /*0300*/  LDG.E.64 R16, desc[UR8][R26.64] ;  /* 0x000000081a107981 */ /* 0x0002a4000c1e1b00 */
[----:B-1----:R-:W-:Y:S01]  /*0310*/  IMAD.WIDE R26, R12, 0x8, R26 ;  /* 0x000000080c1a7825 */ /* 0x002fe200078e021a */
[----:B--2---:R-:W-:-:S07]  /*0320*/  DFMA R18, R22, R16, R18 ;  /* 0x000000101612722b */ /* 0x004fce0000000012 */
[----:B------:R1:W-:Y:S04]  /*0330*/  STG.E.64 desc[UR8][R10.64], R18 ;  /* 0x000000120a007986 */ /* 0x0003e8000c101b08 */
[----:B------:R-:W2:Y:S04]  /*0340*/  LDG.E.64 R16, desc[UR8][R8.64] ;  /* 0x0000000808107981 */ /* 0x000ea8000c1e1b00 */
[----:B-1----:R-:W2:Y:S02]  /*0350*/  LDG.E.64 R18, desc[UR8][R26.64] ;  /* 0x000000081a127981 */ /* 0x002ea4000c1e1b00 */
[----:B--2---:R-:W-:Y:S01]  /*0360*/  DFMA R16, R22, R18, R16 ;  /* 0x000000121610722b */ /* 0x004fe20000000010 */
[----:B------:R-:W-:-:S06]  /*0370*/  IMAD.WIDE R18, R12, 0x8, R26 ;  /* 0x000000080c127825 */ /* 0x000fcc00078e021a */
[----:B------:R1:W-:Y:S04]  /*0380*/  STG.E.64 desc[UR8][R8.64], R16 ;  /* 0x0000001008007986 */ /* 0x0003e8000c101b08 */
[----:B------:R-:W2:Y:S04]  /*0390*/  LDG.E.64 R20, desc[UR8][R6.64] ;  /* 0x0000000806147981 */ /* 0x000ea8000c1e1b00 */
[----:B-1----:R-:W2:Y:S01]  /*03a0*/  LDG.E.64 R16, desc[UR8][R18.64] ;  /* 0x0000000812107981 */ /* 0x002ea2000c1e1b00 */
[----:B------:R-:W-:Y:S01]  /*03b0*/  IMAD.WIDE R14, R12, 0x8, R14 ;  /* 0x000000080c0e7825 */ /* 0x000fe200078e020e */
[----:B--2---:R-:W-:-:S03]  /*03c0*/  DFMA R20, R22, R16, R20 ;  /* 0x000000101614722b */ /* 0x004fc60000000014 */
[----:B------:R-:W-:-:S04]  /*03d0*/  IMAD.WIDE R22, R12, 0x8, R18 ;  /* 0x000000080c167825 */ /* 0x000fc800078e0212 */
[----:B------:R1:W-:Y:S04]  /*03e0*/  STG.E.64 desc[UR8][R6.64], R20 ;  /* 0x0000001406007986 */ /* 0x0003e8000c101b08 */
[----:B------:R2:W3:Y:S04]  /*03f0*/  LDG.E.64 R16, desc[UR8][R22.64] ;  /* 0x0000000816107981 */ /* 0x0004e8000c1e1b00 */
[----:B------:R-:W3:Y:S04]  /*0400*/  LDG.E.64 R26, desc[UR8][R10.64] ;  /* 0x000000080a1a7981 */ /* 0x000ee8000c1e1b00 */
[----:B-1----:R-:W3:Y:S01]  /*0410*/  LDG.E.64 R20, desc[UR8][R14.64] ;  /* 0x000000080e147981 */ /* 0x002ee2000c1e1b00 */
[----:B--2---:R-:W-:Y:S01]  /*0420*/  IMAD.WIDE R22, R12, 0x8, R22 ;  /* 0x000000080c167825 */ /* 0x004fe200078e0216 */
[----:B---3--:R-:W-:-:S07]  /*0430*/  DFMA R26, R20, R16, R26 ;  /* 0x00000010141a722b */ /* 0x008fce000000001a */
[----:B------:R1:W-:Y:S04]  /*0440*/  STG.E.64 desc[UR8][R10.64], R26 ;  /* 0x0000001a0a007986 */ /* 0x0003e8000c101b08 */
[----:B------:R-:W2:Y:S04]  /*0450*/  LDG.E.64 R16, desc[UR8][R22.64] ;  /* 0x0000000816107981 */ /* 0x000ea8000c1e1b00 */
[----:B------:R-:W2:Y:S01]  /*0460*/  LDG.E.64 R18, desc[UR8][R8.64] ;  /* 0x0000000808127981 */ /* 0x000ea2000c1e1b00 */
[----:B-1----:R-:W-:Y:S01]  /*0470*/  IMAD.WIDE R26, R12, 0x8, R22 ;  /* 0x000000080c1a7825 */ /* 0x002fe200078e0216 */
[----:B--2---:R-:W-:-:S07]  /*0480*/  DFMA R18, R20, R16, R18 ;  /* 0x000000101412722b */ /* 0x004fce0000000012 */
        /* <DEDUP_REMOVED lines=13> */
[----:B------:R2:W3:Y:S04]  /*0560*/  LDG.E.64 R20, desc[UR8][R18.64] ;  /* 0x0000000812147981 */ /* 0x0004e8000c1e1b00 */
[----:B------:R-:W3:Y:S01]  /*0570*/  LDG.E.64 R26, desc[UR8][R8.64] ;  /* 0x00000008081a7981 */ /* 0x000ee2000c1e1b00 */
[----:B--2---:R-:W-:Y:S01]  /*0580*/  IMAD.WIDE R18, R12, 0x8, R18 ;  /* 0x000000080c127825 */ /* 0x004fe200078e0212 */
[----:B---3--:R-:W-:-:S07]  /*0590*/  DFMA R26, R16, R20, R26 ;  /* 0x00000014101a722b */ /* 0x008fce000000001a */
[----:B------:R2:W-:Y:S04]  /*05a0*/  STG.E.64 desc[UR8][R8.64], R26 ;  /* 0x0000001a08007986 */ /* 0x0005e8000c101b08 */
[----:B------:R-:W2:Y:S04]  /*05b0*/  LDG.E.64 R20, desc[UR8][R18.64] ;  /* 0x0000000812147981 */ /* 0x000ea8000c1e1b00 */
[----:B-1----:R-:W2:Y:S02]  /*05c0*/  LDG.E.64 R22, desc[UR8][R6.64] ;  /* 0x0000000806167981 */ /* 0x002ea4000c1e1b00 */
[----:B--2---:R-:W-:Y:S01]  /*05d0*/  DFMA R26, R16, R20, R22 ;  /* 0x00000014101a722b */ /* 0x004fe20000000016 */
[----:B------:R-:W-:-:S04]  /*05e0*/  IMAD.WIDE R22, R12, 0x8, R14 ;  /* 0x000000080c167825 */ /* 0x000fc800078e020e */
[C---:B------:R-:W-:Y:S02]  /*05f0*/  IMAD.WIDE R20, R12.reuse, 0x8, R18 ;  /* 0x000000080c147825 */ /* 0x040fe400078e0212 */
[----:B------:R-:W-:Y:S04]  /*0600*/  STG.E.64 desc[UR8][R6.64], R26 ;  /* 0x0000001a06007986 */ /* 0x000fe8000c101b08 */
[----:B------:R-:W2:Y:S04]  /*0610*/  LDG.E.64 R22, desc[UR8][R22.64] ;  /* 0x0000000816167981 */ /* 0x000ea8000c1e1b00 */
[----:B------:R1:W2:Y:S04]  /*0620*/  LDG.E.64 R16, desc[UR8][R20.64] ;  /* 0x0000000814107981 */ /* 0x0002a8000c1e1b00 */
[----:B------:R-:W2:Y:S01]  /*0630*/  LDG.E.64 R14, desc[UR8][R10.64] ;  /* 0x000000080a0e7981 */ /* 0x000ea2000c1e1b00 */
[----:B-1----:R-:W-:Y:S01]  /*0640*/  IMAD.WIDE R20, R12, 0x8, R20 ;  /* 0x000000080c147825 */ /* 0x002fe200078e0214 */
[----:B--2---:R-:W-:-:S07]  /*0650*/  DFMA R18, R22, R16, R14 ;  /* 0x000000101612722b */ /* 0x004fce000000000e */
[----:B------:R-:W-:Y:S04]  /*0660*/  STG.E.64 desc[UR8][R10.64], R18 ;  /* 0x000000120a007986 */ /* 0x000fe8000c101b08 */
[----:B------:R-:W2:Y:S04]  /*0670*/  LDG.E.64 R16, desc[UR8][R20.64] ;  /* 0x0000000814107981 */ /* 0x000ea8000c1e1b00 */
[----:B------:R-:W2:Y:S02]  /*0680*/  LDG.E.64 R14, desc[UR8][R8.64] ;  /* 0x00000008080e7981 */ /* 0x000ea4000c1e1b00 */
[----:B--2---:R-:W-:Y:S01]  /*0690*/  DFMA R14, R22, R16, R14 ;  /* 0x00000010160e722b */ /* 0x004fe2000000000e */
[----:B------:R-:W-:-:S06]  /*06a0*/  IMAD.WIDE R16, R12, 0x8, R20 ;  /* 0x000000080c107825 */ /* 0x000fcc00078e0214 */
[----:B------:R1:W-:Y:S04]  /*06b0*/  STG.E.64 desc[UR8][R8.64], R14 ;  /* 0x0000000e08007986 */ /* 0x0003e8000c101b08 */
[----:B------:R-:W2:Y:S04]  /*06c0*/  LDG.E.64 R16, desc[UR8][R16.64] ;  /* 0x0000000810107981 */ /* 0x000ea8000c1e1b00 */
[----:B-1----:R-:W2:Y:S01]  /*06d0*/  LDG.E.64 R14, desc[UR8][R6.64] ;  /* 0x00000008060e7981 */ /* 0x002ea2000c1e1b00 */
[----:B------:R-:W-:-:S04]  /*06e0*/  IADD3 R28, PT, PT, R28, 0x4, RZ ;  /* 0x000000041c1c7810 */ /* 0x000fc80007ffe0ff */
[----:B------:R-:W-:Y:S01]  /*06f0*/  ISETP.NE.AND P0, PT, R28, RZ, PT ;  /* 0x000000ff1c00720c */ /* 0x000fe20003f05270 */
[C---:B------:R-:W-:Y:S01]  /*0700*/  IMAD R25, R12.reuse, 0xc, R25 ;  /* 0x0000000c0c197824 */ /* 0x040fe200078e0219 */
[----:B------:R-:W-:Y:S01]  /*0710*/  LEA R29, R12, R29, 0x2 ;  /* 0x0000001d0c1d7211 */ /* 0x000fe200078e10ff */
[----:B--2---:R-:W-:-:S07]  /*0720*/  DFMA R22, R22, R16, R14 ;  /* 0x000000101616722b */ /* 0x004fce000000000e */
[----:B------:R1:W-:Y:S03]  /*0730*/  STG.E.64 desc[UR8][R6.64], R22 ;  /* 0x0000001606007986 */ /* 0x0003e6000c101b08 */
[----:B------:R-:W-:Y:S05]  /*0740*/  @P0 BRA `(.L_x_3) ;  /* 0xfffffff800d40947 */ /* 0x000fea000383ffff */
.L_x_2:
[----:B------:R-:W-:-:S13]  /*0750*/  LOP3.LUT P0, R14, R4, 0x3, RZ, 0xc0, !PT ;  /* 0x00000003040e7812 */ /* 0x000fda000780c0ff */
[----:B------:R-:W-:Y:S05]  /*0760*/  @!P0 BRA `(.L_x_4) ;  /* 0x0000000400048947 */ /* 0x000fea0003800000 */
[----:B------:R-:W-:Y:S02]  /*0770*/  ISETP.NE.AND P0, PT, R14, 0x1, PT ;  /* 0x000000010e00780c */ /* 0x000fe40003f05270 */
[----:B------:R-:W-:-:S04]  /*0780*/  LOP3.LUT R15, R4, 0x1, RZ, 0xc0, !PT ;  /* 0x00000001040f7812 */ /* 0x000fc800078ec0ff */
[----:B------:R-:W-:-:S07]  /*0790*/  ISETP.NE.U32.AND P1, PT, R15, 0x1, PT ;  /* 0x000000010f00780c */ /* 0x000fce0003f25070 */
[----:B------:R-:W-:Y:S06]  /*07a0*/  @!P0 BRA `(.L_x_5) ;  /* 0x00000000009c8947 */ /* 0x000fec0003800000 */
[----:B------:R-:W2:Y:S01]  /*07b0*/  LDC.64 R14, c[0x0][0x390] ;  /* 0x0000e400ff0e7b82 */ /* 0x000ea20000000a00 */
[C---:B------:R-:W-:Y:S01]  /*07c0*/  IMAD R17, R24.reuse, R12, R3 ;  /* 0x0000000c18117224 */ /* 0x040fe200078e0203 */
[----:B------:R-:W3:Y:S01]  /*07d0*/  LDG.E.64 R20, desc[UR8][R10.64] ;  /* 0x000000080a147981 */ /* 0x000ee2000c1e1b00 */
[----:B------:R-:W-:-:S05]  /*07e0*/  IMAD R19, R24, UR6, R5 ;  /* 0x0000000618137c24 */ /* 0x000fca000f8e0205 */
[----:B------:R-:W4:Y:S01]  /*07f0*/  LDC.64 R28, c[0x0][0x398] ;  /* 0x0000e600ff1c7b82 */ /* 0x000f220000000a00 */
[----:B--2---:R-:W-:-:S05]  /*0800*/  IMAD.WIDE R14, R17, 0x8, R14 ;  /* 0x00000008110e7825 */ /* 0x004fca00078e020e */
[----:B------:R-:W3:Y:S01]  /*0810*/  LDG.E.64 R16, desc[UR8][R14.64] ;  /* 0x000000080e107981 */ /* 0x000ee2000c1e1b00 */
[----:B----4-:R-:W-:-:S05]  /*0820*/  IMAD.WIDE R28, R19, 0x8, R28 ;  /* 0x00000008131c7825 */ /* 0x010fca00078e021c */
[----:B------:R2:W3:Y:S02]  /*0830*/  LDG.E.64 R18, desc[UR8][R28.64] ;  /* 0x000000081c127981 */ /* 0x0004e4000c1e1b00 */
[----:B--2---:R-:W-:Y:S01]  /*0840*/  IMAD.WIDE R28, R12, 0x8, R28 ;  /* 0x000000080c1c7825 */ /* 0x004fe200078e021c */
[----:B---3--:R-:W-:-:S07]  /*0850*/  DFMA R20, R16, R18, R20 ;  /* 0x000000121014722b */ /* 0x008fce0000000014 */
[----:B------:R2:W-:Y:S04]  /*0860*/  STG.E.64 desc[UR8][R10.64], R20 ;  /* 0x000000140a007986 */ /* 0x0005e8000c101b08 */
[----:B------:R-:W3:Y:S04]  /*0870*/  LDG.E.64 R18, desc[UR8][R28.64] ;  /* 0x000000081c127981 */ /* 0x000ee8000c1e1b00 */
[----:B------:R-:W3:Y:S02]  /*0880*/  LDG.E.64 R26, desc[UR8][R8.64] ;  /* 0x00000008081a7981 */ /* 0x000ee4000c1e1b00 */
[----:B---3--:R-:W-:Y:S01]  /*0890*/  DFMA R26, R16, R18, R26 ;  /* 0x00000012101a722b */ /* 0x008fe2000000001a */
[----:B------:R-:W-:-:S06]  /*08a0*/  IMAD.WIDE R18, R12, 0x8, R28 ;  /* 0x000000080c127825 */ /* 0x000fcc00078e021c */
[----:B------:R3:W-:Y:S04]  /*08b0*/  STG.E.64 desc[UR8][R8.64], R26 ;  /* 0x0000001a08007986 */ /* 0x0007e8000c101b08 */
[----:B--2---:R-:W2:Y:S04]  /*08c0*/  LDG.E.64 R20, desc[UR8][R18.64] ;  /* 0x0000000812147981 */ /* 0x004ea8000c1e1b00 */
[----:B-1----:R-:W2:Y:S02]  /*08d0*/  LDG.E.64 R22, desc[UR8][R6.64] ;  /* 0x0000000806167981 */ /* 0x002ea4000c1e1b00 */
[----:B--2---:R-:W-:Y:S01]  /*08e0*/  DFMA R22, R16, R20, R22 ;  /* 0x000000141016722b */ /* 0x004fe20000000016 */
[----:B------:R-:W-:-:S04]  /*08f0*/  IMAD.WIDE R16, R12, 0x8, R14 ;  /* 0x000000080c107825 */ /* 0x000fc800078e020e */
[C---:B------:R-:W-:Y:S02]  /*0900*/  IMAD.WIDE R14, R12.reuse, 0x8, R18 ;  /* 0x000000080c0e7825 */ /* 0x040fe400078e0212 */
[----:B------:R2:W-:Y:S04]  /*0910*/  STG.E.64 desc[UR8][R6.64], R22 ;  /* 0x0000001606007986 */ /* 0x0005e8000c101b08 */
[----:B------:R-:W4:Y:S04]  /*0920*/  LDG.E.64 R16, desc[UR8][R16.64] ;  /* 0x0000000810107981 */ /* 0x000f28000c1e1b00 */
[----:B------:R-:W4:Y:S04]  /*0930*/  LDG.E.64 R20, desc[UR8][R14.64] ;  /* 0x000000080e147981 */ /* 0x000f28000c1e1b00 */
[----:B------:R-:W4:Y:S02]  /*0940*/  LDG.E.64 R28, desc[UR8][R10.64] ;  /* 0x000000080a1c7981 */ /* 0x000f24000c1e1b00 */
[----:B----4-:R-:W-:Y:S01]  /*0950*/  DFMA R28, R16, R20, R28 ;  /* 0x00000014101c722b */ /* 0x010fe2000000001c */
[----:B------:R-:W-:-:S06]  /*0960*/  IMAD.WIDE R20, R12, 0x8, R14 ;  /* 0x000000080c147825 */ /* 0x000fcc00078e020e */
[----:B------:R2:W-:Y:S04]  /*0970*/  STG.E.64 desc[UR8][R10.64], R28 ;  /* 0x0000001c0a007986 */ /* 0x0005e8000c101b08 */
[----:B------:R-:W4:Y:S04]  /*0980*/  LDG.E.64 R18, desc[UR8][R20.64] ;  /* 0x0000000814127981 */ /* 0x000f28000c1e1b00 */
[----:B---3--:R-:W4:Y:S02]  /*0990*/  LDG.E.64 R26, desc[UR8][R8.64] ;  /* 0x00000008081a7981 */ /* 0x008f24000c1e1b00 */
[----:B----4-:R-:W-:Y:S01]  /*09a0*/  DFMA R18, R16, R18, R26 ;  /* 0x000000121012722b */ /* 0x010fe2000000001a */
[----:B------:R-:W-:-:S06]  /*09b0*/  IMAD.WIDE R26, R12, 0x8, R20 ;  /* 0x000000080c1a7825 */ /* 0x000fcc00078e0214 */
[----:B------:R2:W-:Y:S04]  /*09c0*/  STG.E.64 desc[UR8][R8.64], R18 ;  /* 0x0000001208007986 */ /* 0x0005e8000c101b08 */
[----:B------:R-:W3:Y:S04]  /*09d0*/  LDG.E.64 R26, desc[UR8][R26.64] ;  /* 0x000000081a1a7981 */ /* 0x000ee8000c1e1b00 */
[----:B------:R-:W3:Y:S01]  /*09e0*/  LDG.E.64 R14, desc[UR8][R6.64] ;  /* 0x00000008060e7981 */ /* 0x000ee2000c1e1b00 */
[----:B------:R-:W-:Y:S01]  /*09f0*/  IADD3 R24, PT, PT, R24, 0x2, RZ ;  /* 0x0000000218187810 */ /* 0x000fe20007ffe0ff */
[----:B---3--:R-:W-:-:S07]  /*0a00*/  DFMA R14, R16, R26, R14 ;  /* 0x0000001a100e722b */ /* 0x008fce000000000e */
[----:B------:R2:W-:Y:S04]  /*0a10*/  STG.E.64 desc[UR8][R6.64], R14 ;  /* 0x0000000e06007986 */ /* 0x0005e8000c101b08 */
.L_x_5:
[----:B------:R-:W-:Y:S05]  /*0a20*/  @P1 BRA `(.L_x_4) ;  /* 0x0000000000541947 */ /* 0x000fea0003800000 */
[----:B--2---:R-:W2:Y:S01]  /*0a30*/  LDC.64 R14, c[0x0][0x390] ;  /* 0x0000e400ff0e7b82 */ /* 0x004ea20000000a00 */
[C---:B------:R-:W-:Y:S02]  /*0a40*/  IMAD R19, R24.reuse, R12, R3 ;  /* 0x0000000c18137224 */ /* 0x040fe400078e0203 */
[----:B------:R-:W-:-:S05]  /*0a50*/  IMAD R21, R24, UR6, R5 ;  /* 0x0000000618157c24 */ /* 0x000fca000f8e0205 */
[----:B------:R-:W3:Y:S01]  /*0a60*/  LDC.64 R16, c[0x0][0x398] ;  /* 0x0000e600ff107b82 */ /* 0x000ee20000000a00 */
[----:B--2---:R-:W-:-:S06]  /*0a70*/  IMAD.WIDE R14, R19, 0x8, R14 ;  /* 0x00000008130e7825 */ /* 0x004fcc00078e020e */
[----:B------:R-:W2:Y:S01]  /*0a80*/  LDG.E.64 R14, desc[UR8][R14.64] ;  /* 0x000000080e0e7981 */ /* 0x000ea2000c1e1b00 */
[----:B---3--:R-:W-:-:S03]  /*0a90*/  IMAD.WIDE R16, R21, 0x8, R16 ;  /* 0x0000000815107825 */ /* 0x008fc600078e0210 */
[----:B------:R-:W2:Y:S04]  /*0aa0*/  LDG.E.64 R20, desc[UR8][R10.64] ;  /* 0x000000080a147981 */ /* 0x000ea8000c1e1b00 */
[----:B------:R-:W2:Y:S02]  /*0ab0*/  LDG.E.64 R18, desc[UR8][R16.64] ;  /* 0x0000000810127981 */ /* 0x000ea4000c1e1b00 */
[----:B--2---:R-:W-:Y:S01]  /*0ac0*/  DFMA R20, R14, R18, R20 ;  /* 0x000000120e14722b */ /* 0x004fe20000000014 */
[----:B------:R-:W-:-:S06]  /*0ad0*/  IMAD.WIDE R18, R12, 0x8, R16 ;  /* 0x000000080c127825 */ /* 0x000fcc00078e0210 */
[----:B------:R3:W-:Y:S04]  /*0ae0*/  STG.E.64 desc[UR8][R10.64], R20 ;  /* 0x000000140a007986 */ /* 0x0007e8000c101b08 */
[----:B-1----:R-:W2:Y:S04]  /*0af0*/  LDG.E.64 R22, desc[UR8][R18.64] ;  /* 0x0000000812167981 */ /* 0x002ea8000c1e1b00 */
[----:B------:R-:W2:Y:S02]  /*0b00*/  LDG.E.64 R24, desc[UR8][R8.64] ;  /* 0x0000000808187981 */ /* 0x000ea4000c1e1b00 */
[----:B--2---:R-:W-:Y:S01]  /*0b10*/  DFMA R22, R14, R22, R24 ;  /* 0x000000160e16722b */ /* 0x004fe20000000018 */
[----:B------:R-:W-:-:S06]  /*0b20*/  IMAD.WIDE R24, R12, 0x8, R18 ;  /* 0x000000080c187825 */ /* 0x000fcc00078e0212 */
[----:B------:R3:W-:Y:S04]  /*0b30*/  STG.E.64 desc[UR8][R8.64], R22 ;  /* 0x0000001608007986 */ /* 0x0007e8000c101b08 */
[----:B------:R-:W2:Y:S04]  /*0b40*/  LDG.E.64 R24, desc[UR8][R24.64] ;  /* 0x0000000818187981 */ /* 0x000ea8000c1e1b00 */
[----:B------:R-:W2:Y:S02]  /*0b50*/  LDG.E.64 R26, desc[UR8][R6.64] ;  /* 0x00000008061a7981 */ /* 0x000ea4000c1e1b00 */
[----:B--2---:R-:W-:-:S07]  /*0b60*/  DFMA R26, R14, R24, R26 ;  /* 0x000000180e1a722b */ /* 0x004fce000000001a */
[----:B------:R3:W-:Y:S04]  /*0b70*/  STG.E.64 desc[UR8][R6.64], R26 ;  /* 0x0000001a06007986 */ /* 0x0007e8000c101b08 */
.L_x_4:
[----:B--2---:R-:W2:Y:S01]  /*0b80*/  LDC R15, c[0x0][0x38c] ;  /* 0x0000e300ff0f7b82 */ /* 0x004ea20000000800 */
[----:B------:R-:W4:Y:S02]  /*0b90*/  LDCU UR5, c[0x0][0x388] ;  /* 0x00007100ff0577ac */ /* 0x000f240008000800 */
[----:B----4-:R-:W-:Y:S02]  /*0ba0*/  MOV R28, UR5 ;  /* 0x00000005001c7c02 */ /* 0x010fe40008000f00 */
[CC--:B--2---:R-:W-:Y:S02]  /*0bb0*/  IADD3 R14, PT, PT, R4.reuse, -R15.reuse, RZ ;  /* 0x8000000f040e7210 */ /* 0x0c4fe40007ffe0ff */
[----:B------:R-:W-:Y:S02]  /*0bc0*/  IADD3 R4, PT, PT, -R4, R15, RZ ;  /* 0x0000000f04047210 */ /* 0x000fe40007ffe1ff */
[----:B------:R-:W-:Y:S02]  /*0bd0*/  ISETP.GT.U32.AND P1, PT, R14, -0x4, PT ;  /* 0xfffffffc0e00780c */ /* 0x000fe40003f24070 */
[----:B------:R-:W-:-:S11]  /*0be0*/  LOP3.LUT P0, R24, R4, 0x3, RZ, 0xc0, !PT ;  /* 0x0000000304187812 */ /* 0x000fd6000780c0ff */
[----:B------:R-:W-:Y:S05]  /*0bf0*/  @P1 BRA `(.L_x_6) ;  /* 0x0000000400481947 */ /* 0x000fea0003800000 */
[----:B------:R-:W-:Y:S02]  /*0c00*/  MOV R25, RZ ;  /* 0x000000ff00197202 */ /* 0x000fe40000000f00 */
[----:B------:R-:W-:-:S07]  /*0c10*/  MOV R28, UR5 ;  /* 0x00000005001c7c02 */ /* 0x000fce0008000f00 */
.L_x_7:
[----:B--23--:R-:W2:Y:S01]  /*0c20*/  LDC.64 R20, c[0x0][0x390] ;  /* 0x0000e400ff147b82 */ /* 0x00cea20000000a00 */
[----:B------:R-:W-:-:S07]  /*0c30*/  IMAD R17, R28, R12, R3 ;  /* 0x0000000c1c117224 */ /* 0x000fce00078e0203 */
[----:B------:R-:W3:Y:S01]  /*0c40*/  LDC.64 R14, c[0x0][0x398] ;  /* 0x0000e600ff0e7b82 */ /* 0x000ee20000000a00 */
[----:B--2---:R-:W-:-:S04]  /*0c50*/  IMAD.WIDE R20, R17, 0x8, R20 ;  /* 0x0000000811147825 */ /* 0x004fc800078e0214 */
[----:B------:R-:W-:Y:S01]  /*0c60*/  IMAD R17, R28, UR6, R5 ;  /* 0x000000061c117c24 */ /* 0x000fe2000f8e0205 */
[----:B------:R-:W2:Y:S03]  /*0c70*/  LDG.E.64 R18, desc[UR8][R20.64] ;  /* 0x0000000814127981 */ /* 0x000ea6000c1e1b00 */
[----:B---3--:R-:W-:Y:S02]  /*0c80*/  IMAD.WIDE R14, R17, 0x8, R14 ;  /* 0x00000008110e7825 */ /* 0x008fe400078e020e */
[----:B------:R-:W3:Y:S04]  /*0c90*/  LDG.E.64 R16, desc[UR8][R10.64] ;  /* 0x000000080a107981 */ /* 0x000ee8000c1e1b00 */
[----:B-1----:R-:W3:Y:S01]  /*0ca0*/  LDG.E.64 R22, desc[UR8][R14.64] ;  /* 0x000000080e167981 */ /* 0x002ee2000c1e1b00 */
[----:B------:R-:W-:Y:S01]  /*0cb0*/  IMAD.WIDE R26, R12, 0x8, R14 ;  /* 0x000000080c1a7825 */ /* 0x000fe200078e020e */
[----:B--2---:R-:W-:-:S08]  /*0cc0*/  DMUL R18, R18, 0.5 ;  /* 0x3fe0000012127828 */ /* 0x004fd00000000000 */
[----:B---3--:R-:W-:-:S07]  /*0cd0*/  DFMA R16, R18, R22, R16 ;  /* 0x000000161210722b */ /* 0x008fce0000000010 */
[----:B------:R1:W-:Y:S04]  /*0ce0*/  STG.E.64 desc[UR8][R10.64], R16 ;  /* 0x000000100a007986 */ /* 0x0003e8000c101b08 */
[----:B------:R2:W3:Y:S04]  /*0cf0*/  LDG.E.64 R14, desc[UR8][R26.64] ;  /* 0x000000081a0e7981 */ /* 0x0004e8000c1e1b00 */
[----:B------:R-:W3:Y:S01]  /*0d00*/  LDG.E.64 R22, desc[UR8][R8.64] ;  /* 0x0000000808167981 */ /* 0x000ee2000c1e1b00 */
[----:B--2---:R-:W-:Y:S01]  /*0d10*/  IMAD.WIDE R26, R12, 0x8, R26 ;  /* 0x000000080c1a7825 */ /* 0x004fe200078e021a */
[----:B---3--:R-:W-:-:S07]  /*0d20*/  DFMA R22, R18, R14, R22 ;  /* 0x0000000e1216722b */ /* 0x008fce0000000016 */
[----:B------:R-:W-:Y:S04]  /*0d30*/  STG.E.64 desc[UR8][R8.64], R22 ;  /* 0x0000001608007986 */ /* 0x000fe8000c101b08 */
[----:B-1----:R-:W2:Y:S04]  /*0d40*/  LDG.E.64 R16, desc[UR8][R26.64] ;  /* 0x000000081a107981 */ /* 0x002ea8000c1e1b00 */
[----:B------:R-:W2:Y:S01]  /*0d50*/  LDG.E.64 R14, desc[UR8][R6.64] ;  /* 0x00000008060e7981 */ /* 0x000ea2000c1e1b00 */
[----:B------:R-:W-:Y:S01]  /*0d60*/  IMAD.WIDE R20, R12, 0x8, R20 ;  /* 0x000000080c147825 */ /* 0x000fe200078e0214 */
[----:B--2---:R-:W-:-:S07]  /*0d70*/  DFMA R14, R18, R16, R14 ;  /* 0x00000010120e722b */ /* 0x004fce000000000e */
[----:B------:R1:W-:Y:S04]  /*0d80*/  STG.E.64 desc[UR8][R6.64], R14 ;  /* 0x0000000e06007986 */ /* 0x0003e8000c101b08 */
[----:B------:R-:W2:Y:S04]  /*0d90*/  LDG.E.64 R18, desc[UR8][R20.64] ;  /* 0x0000000814127981 */ /* 0x000ea8000c1e1b00 */
[----:B------:R-:W3:Y:S01]  /*0da0*/  LDG.E.64 R16, desc[UR8][R10.64] ;  /* 0x000000080a107981 */ /* 0x000ee2000c1e1b00 */
[----:B-1----:R-:W-:-:S05]  /*0db0*/  IMAD.WIDE R14, R12, 0x8, R26 ;  /* 0x000000080c0e7825 */ /* 0x002fca00078e021a */
[----:B------:R-:W3:Y:S01]  /*0dc0*/  LDG.E.64 R22, desc[UR8][R14.64] ;  /* 0x000000080e167981 */ /* 0x000ee2000c1e1b00 */
        /* <DEDUP_REMOVED lines=8> */
[----:B------:R2:W-:Y:S04]  /*0e50*/  STG.E.64 desc[UR8][R8.64], R22 ;  /* 0x0000001608007986 */ /* 0x0005e8000c101b08 */
[----:B-1----:R-:W3:Y:S04]  /*0e60*/  LDG.E.64 R16, desc[UR8][R26.64] ;  /* 0x000000081a107981 */ /* 0x002ee8000c1e1b00 */
[----:B------:R-:W3:Y:S02]  /*0e70*/  LDG.E.64 R14, desc[UR8][R6.64] ;  /* 0x00000008060e7981 */ /* 0x000ee4000c1e1b00 */
[----:B---3--:R-:W-:Y:S01]  /*0e80*/  DFMA R18, R18, R16, R14 ;  /* 0x000000101212722b */ /* 0x008fe2000000000e */
[----:B------:R-:W-:-:S06]  /*0e90*/  IMAD.WIDE R14, R12, 0x8, R20 ;  /* 0x000000080c0e7825 */ /* 0x000fcc00078e0214 */
[----:B------:R1:W-:Y:S01]  /*0ea0*/  STG.E.64 desc[UR8][R6.64], R18 ;  /* 0x0000001206007986 */ /* 0x0003e2000c101b08 */
[----:B------:R-:W-:-:S03]  /*0eb0*/  IMAD.WIDE R20, R12, 0x8, R26 ;  /* 0x000000080c147825 */ /* 0x000fc600078e021a */
[----:B------:R-:W3:Y:S04]  /*0ec0*/  LDG.E.64 R16, desc[UR8][R14.64] ;  /* 0x000000080e107981 */ /* 0x000ee8000c1e1b00 */
[----:B--2---:R-:W2:Y:S04]  /*0ed0*/  LDG.E.64 R22, desc[UR8][R10.64] ;  /* 0x000000080a167981 */ /* 0x004ea8000c1e1b00 */
[----:B-1----:R-:W2:Y:S01]  /*0ee0*/  LDG.E.64 R18, desc[UR8][R20.64] ;  /* 0x0000000814127981 */ /* 0x002ea2000c1e1b00 */
[----:B---3--:R-:W-:-:S08]  /*0ef0*/  DMUL R16, R16, 0.5 ;  /* 0x3fe0000010107828 */ /* 0x008fd00000000000 */
[----:B--2---:R-:W-:Y:S01]  /*0f00*/  DFMA R22, R16, R18, R22 ;  /* 0x000000121016722b */ /* 0x004fe20000000016 */
[----:B------:R-:W-:-:S06]  /*0f10*/  IMAD.WIDE R18, R12, 0x8, R20 ;  /* 0x000000080c127825 */ /* 0x000fcc00078e0214 */
[----:B------:R1:W-:Y:S04]  /*0f20*/  STG.E.64 desc[UR8][R10.64], R22 ;  /* 0x000000160a007986 */ /* 0x0003e8000c101b08 */
[----:B------:R2:W3:Y:S04]  /*0f30*/  LDG.E.64 R20, desc[UR8][R18.64] ;  /* 0x0000000812147981 */ /* 0x0004e8000c1e1b00 */
[----:B------:R-:W3:Y:S01]  /*0f40*/  LDG.E.64 R26, desc[UR8][R8.64] ;  /* 0x00000008081a7981 */ /* 0x000ee2000c1e1b00 */
[----:B--2---:R-:W-:Y:S01]  /*0f50*/  IMAD.WIDE R18, R12, 0x8, R18 ;  /* 0x000000080c127825 */ /* 0x004fe200078e0212 */
[----:B---3--:R-:W-:-:S07]  /*0f60*/  DFMA R26, R16, R20, R26 ;  /* 0x00000014101a722b */ /* 0x008fce000000001a */
[----:B------:R-:W-:Y:S04]  /*0f70*/  STG.E.64 desc[UR8][R8.64], R26 ;  /* 0x0000001a08007986 */ /* 0x000fe8000c101b08 */
[----:B------:R-:W2:Y:S04]  /*0f80*/  LDG.E.64 R20, desc[UR8][R18.64] ;  /* 0x0000000812147981 */ /* 0x000ea8000c1e1b00 */
[----:B-1----:R-:W2:Y:S01]  /*0f90*/  LDG.E.64 R22, desc[UR8][R6.64] ;  /* 0x0000000806167981 */ /* 0x002ea2000c1e1b00 */
[----:B------:R-:W-:Y:S01]  /*0fa0*/  IMAD.WIDE R14, R12, 0x8, R14 ;  /* 0x000000080c0e7825 */ /* 0x000fe200078e020e */
[----:B--2---:R-:W-:-:S03]  /*0fb0*/  DFMA R20, R16, R20, R22 ;  /* 0x000000141014722b */ /* 0x004fc60000000016 */
[----:B------:R-:W-:-:S04]  /*0fc0*/  IMAD.WIDE R22, R12, 0x8, R18 ;  /* 0x000000080c167825 */ /* 0x000fc800078e0212 */
[----:B------:R1:W-:Y:S04]  /*0fd0*/  STG.E.64 desc[UR8][R6.64], R20 ;  /* 0x0000001406007986 */ /* 0x0003e8000c101b08 */
[----:B------:R-:W2:Y:S04]  /*0fe0*/  LDG.E.64 R14, desc[UR8][R14.64] ;  /* 0x000000080e0e7981 */ /* 0x000ea8000c1e1b00 */
[----:B------:R-:W3:Y:S04]  /*0ff0*/  LDG.E.64 R16, desc[UR8][R10.64] ;  /* 0x000000080a107981 */ /* 0x000ee8000c1e1b00 */
[----:B-1----:R-:W3:Y:S01]  /*1000*/  LDG.E.64 R20, desc[UR8][R22.64] ;  /* 0x0000000816147981 */ /* 0x002ee2000c1e1b00 */
[----:B--2---:R-:W-:-:S08]  /*1010*/  DMUL R14, R14, 0.5 ;  /* 0x3fe000000e0e7828 */ /* 0x004fd00000000000 */
[----:B---3--:R-:W-:Y:S01]  /*1020*/  DFMA R26, R14, R20, R16 ;  /* 0x000000140e1a722b */ /* 0x008fe20000000010 */
[----:B------:R-:W-:-:S06]  /*1030*/  IMAD.WIDE R20, R12, 0x8, R22 ;  /* 0x000000080c147825 */ /* 0x000fcc00078e0216 */
[----:B------:R2:W-:Y:S04]  /*1040*/  STG.E.64 desc[UR8][R10.64], R26 ;  /* 0x0000001a0a007986 */ /* 0x0005e8000c101b08 */
[----:B------:R-:W3:Y:S04]  /*1050*/  LDG.E.64 R18, desc[UR8][R20.64] ;  /* 0x0000000814127981 */ /* 0x000ee8000c1e1b00 */
[----:B------:R-:W3:Y:S02]  /*1060*/  LDG.E.64 R16, desc[UR8][R8.64] ;  /* 0x0000000808107981 */ /* 0x000ee4000c1e1b00 */
[----:B---3--:R-:W-:Y:S01]  /*1070*/  DFMA R22, R14, R18, R16 ;  /* 0x000000120e16722b */ /* 0x008fe20000000010 */
[----:B------:R-:W-:-:S06]  /*1080*/  IMAD.WIDE R18, R12, 0x8, R20 ;  /* 0x000000080c127825 */ /* 0x000fcc00078e0214 */
[----:B------:R2:W-:Y:S04]  /*1090*/  STG.E.64 desc[UR8][R8.64], R22 ;  /* 0x0000001608007986 */ /* 0x0005e8000c101b08 */
[----:B------:R-:W3:Y:S04]  /*10a0*/  LDG.E.64 R18, desc[UR8][R18.64] ;  /* 0x0000000812127981 */ /* 0x000ee8000c1e1b00 */
[----:B------:R-:W3:Y:S01]  /*10b0*/  LDG.E.64 R16, desc[UR8][R6.64] ;  /* 0x0000000806107981 */ /* 0x000ee2000c1e1b00 */
[----:B------:R-:W-:-:S04]  /*10c0*/  IADD3 R25, PT, PT, R25, 0x4, RZ ;  /* 0x0000000419197810 */ /* 0x000fc80007ffe0ff */
[----:B------:R-:W-:Y:S02]  /*10d0*/  ISETP.NE.AND P1, PT, R25, UR4, PT ;  /* 0x0000000419007c0c */ /* 0x000fe4000bf25270 */
[----:B------:R-:W-:Y:S01]  /*10e0*/  IADD3 R28, PT, PT, R28, 0x4, RZ ;  /* 0x000000041c1c7810 */ /* 0x000fe20007ffe0ff */
[----:B---3--:R-:W-:-:S07]  /*10f0*/  DFMA R16, R14, R18, R16 ;  /* 0x000000120e10722b */ /* 0x008fce0000000010 */
[----:B------:R2:W-:Y:S03]  /*1100*/  STG.E.64 desc[UR8][R6.64], R16 ;  /* 0x0000001006007986 */ /* 0x0005e6000c101b08 */
[----:B------:R-:W-:Y:S05]  /*1110*/  @P1 BRA `(.L_x_7) ;  /* 0xfffffff800c01947 */ /* 0x000fea000383ffff */
.L_x_6:
[----:B------:R-:W-:Y:S05]  /*1120*/  @!P0 BRA `(.L_x_8) ;  /* 0x0000000400108947 */ /* 0x000fea0003800000 */
[----:B------:R-:W-:Y:S02]  /*1130*/  ISETP.NE.AND P0, PT, R24, 0x1, PT ;  /* 0x000000011800780c */ /* 0x000fe40003f05270 */
[----:B------:R-:W-:-:S04]  /*1140*/  LOP3.LUT R4, R4, 0x1, RZ, 0xc0, !PT ;  /* 0x0000000104047812 */ /* 0x000fc800078ec0ff */
[----:B------:R-:W-:-:S07]  /*1150*/  ISETP.NE.U32.AND P1, PT, R4, 0x1, PT ;  /* 0x000000010400780c */ /* 0x000fce0003f25070 */
[----:B------:R-:W-:Y:S06]  /*1160*/  @!P0 BRA `(.L_x_9) ;  /* 0x0000000000a48947 */ /* 0x000fec0003800000 */
[----:B------:R-:W4:Y:S01]  /*1170*/  LDC.64 R14, c[0x0][0x390] ;  /* 0x0000e400ff0e7b82 */ /* 0x000f220000000a00 */
[----:B------:R-:W-:-:S07]  /*1180*/  IMAD R19, R28, R12, R3 ;  /* 0x0000000c1c137224 */ /* 0x000fce00078e0203 */
[----:B--2---:R-:W2:Y:S01]  /*1190*/  LDC.64 R16, c[0x0][0x398] ;  /* 0x0000e600ff107b82 */ /* 0x004ea20000000a00 */
[----:B----4-:R-:W-:-:S04]  /*11a0*/  IMAD.WIDE R14, R19, 0x8, R14 ;  /* 0x00000008130e7825 */ /* 0x010fc800078e020e */
[----:B------:R-:W-:Y:S01]  /*11b0*/  IMAD R19, R28, UR6, R5 ;  /* 0x000000061c137c24 */ /* 0x000fe2000f8e0205 */
[----:B-1-3--:R-:W3:Y:S03]  /*11c0*/  LDG.E.64 R22, desc[UR8][R14.64] ;  /* 0x000000080e167981 */ /* 0x00aee6000c1e1b00 */
[----:B--2---:R-:W-:Y:S02]  /*11d0*/  IMAD.WIDE R16, R19, 0x8, R16 ;  /* 0x0000000813107825 */ /* 0x004fe400078e0210 */
[----:B------:R-:W2:Y:S04]  /*11e0*/  LDG.E.64 R18, desc[UR8][R10.64] ;  /* 0x000000080a127981 */ /* 0x000ea8000c1e1b00 */
[----:B------:R-:W2:Y:S01]  /*11f0*/  LDG.E.64 R20, desc[UR8][R16.64] ;  /* 0x0000000810147981 */ /* 0x000ea2000c1e1b00 */
[----:B---3--:R-:W-:-:S08]  /*1200*/  DMUL R22, R22, 0.5 ;  /* 0x3fe0000016167828 */ /* 0x008fd00000000000 */
[----:B--2---:R-:W-:Y:S01]  /*1210*/  DFMA R24, R22, R20, R18 ;  /* 0x000000141618722b */ /* 0x004fe20000000012 */
[----:B------:R-:W-:-:S06]  /*1220*/  IMAD.WIDE R18, R12, 0x8, R16 ;  /* 0x000000080c127825 */ /* 0x000fcc00078e0210 */
[----:B------:R1:W-:Y:S04]  /*1230*/  STG.E.64 desc[UR8][R10.64], R24 ;  /* 0x000000180a007986 */ /* 0x0003e8000c101b08 */
[----:B------:R-:W2:Y:S04]  /*1240*/  LDG.E.64 R20, desc[UR8][R18.64] ;  /* 0x0000000812147981 */ /* 0x000ea8000c1e1b00 */
[----:B------:R-:W2:Y:S02]  /*1250*/  LDG.E.64 R26, desc[UR8][R8.64] ;  /* 0x00000008081a7981 */ /* 0x000ea4000c1e1b00 */
[----:B--2---:R-:W-:Y:S01]  /*1260*/  DFMA R26, R22, R20, R26 ;  /* 0x00000014161a722b */ /* 0x004fe2000000001a */
[----:B------:R-:W-:-:S06]  /*1270*/  IMAD.WIDE R20, R12, 0x8, R18 ;  /* 0x000000080c147825 */ /* 0x000fcc00078e0212 */
[----:B------:R2:W-:Y:S04]  /*1280*/  STG.E.64 desc[UR8][R8.64], R26 ;  /* 0x0000001a08007986 */ /* 0x0005e8000c101b08 */
[----:B------:R-:W3:Y:S04]  /*1290*/  LDG.E.64 R16, desc[UR8][R20.64] ;  /* 0x0000000814107981 */ /* 0x000ee8000c1e1b00 */
[----:B------:R-:W3:Y:S01]  /*12a0*/  LDG.E.64 R18, desc[UR8][R6.64] ;  /* 0x0000000806127981 */ /* 0x000ee2000c1e1b00 */
[----:B------:R-:W-:Y:S01]  /*12b0*/  IMAD.WIDE R14, R12, 0x8, R14 ;  /* 0x000000080c0e7825 */ /* 0x000fe200078e020e */
[----:B---3--:R-:W-:-:S03]  /*12c0*/  DFMA R22, R22, R16, R18 ;  /* 0x000000101616722b */ /* 0x008fc60000000012 */
[----:B------:R-:W-:-:S04]  /*12d0*/  IMAD.WIDE R16, R12, 0x8, R20 ;  /* 0x000000080c107825 */ /* 0x000fc800078e0214 */
[----:B------:R3:W-:Y:S04]  /*12e0*/  STG.E.64 desc[UR8][R6.64], R22 ;  /* 0x0000001606007986 */ /* 0x0007e8000c101b08 */
[----:B------:R-:W4:Y:S04]  /*12f0*/  LDG.E.64 R14, desc[UR8][R14.64] ;  /* 0x000000080e0e7981 */ /* 0x000f28000c1e1b00 */
[----:B------:R-:W5:Y:S04]  /*1300*/  LDG.E.64 R18, desc[UR8][R16.64] ;  /* 0x0000000810127981 */ /* 0x000f68000c1e1b00 */
[----:B-1----:R-:W5:Y:S01]  /*1310*/  LDG.E.64 R24, desc[UR8][R10.64] ;  /* 0x000000080a187981 */ /* 0x002f62000c1e1b00 */
[----:B----4-:R-:W-:-:S08]  /*1320*/  DMUL R14, R14, 0.5 ;  /* 0x3fe000000e0e7828 */ /* 0x010fd00000000000 */
[----:B-----5:R-:W-:Y:S01]  /*1330*/  DFMA R24, R14, R18, R24 ;  /* 0x000000120e18722b */ /* 0x020fe20000000018 */
[----:B------:R-:W-:-:S06]  /*1340*/  IMAD.WIDE R18, R12, 0x8, R16 ;  /* 0x000000080c127825 */ /* 0x000fcc00078e0210 */
[----:B------:R4:W-:Y:S04]  /*1350*/  STG.E.64 desc[UR8][R10.64], R24 ;  /* 0x000000180a007986 */ /* 0x0009e8000c101b08 */
[----:B------:R-:W5:Y:S04]  /*1360*/  LDG.E.64 R20, desc[UR8][R18.64] ;  /* 0x0000000812147981 */ /* 0x000f68000c1e1b00 */
[----:B--2---:R-:W5:Y:S01]  /*1370*/  LDG.E.64 R26, desc[UR8][R8.64] ;  /* 0x00000008081a7981 */ /* 0x004f62000c1e1b00 */
[----:B---3--:R-:W-:Y:S01]  /*1380*/  IMAD.WIDE R22, R12, 0x8, R18 ;  /* 0x000000080c167825 */ /* 0x008fe200078e0212 */
[----:B-----5:R-:W-:-:S07]  /*1390*/  DFMA R20, R14, R20, R26 ;  /* 0x000000140e14722b */ /* 0x020fce000000001a */
[----:B------:R4:W-:Y:S04]  /*13a0*/  STG.E.64 desc[UR8][R8.64], R20 ;  /* 0x0000001408007986 */ /* 0x0009e8000c101b08 */
[----:B------:R-:W2:Y:S04]  /*13b0*/  LDG.E.64 R22, desc[UR8][R22.64] ;  /* 0x0000000816167981 */ /* 0x000ea8000c1e1b00 */
[----:B------:R-:W2:Y:S01]  /*13c0*/  LDG.E.64 R16, desc[UR8][R6.64] ;  /* 0x0000000806107981 */ /* 0x000ea2000c1e1b00 */
[----:B------:R-:W-:Y:S01]  /*13d0*/  IADD3 R28, PT, PT, R28, 0x2, RZ ;  /* 0x000000021c1c7810 */ /* 0x000fe20007ffe0ff */
[----:B--2---:R-:W-:-:S07]  /*13e0*/  DFMA R16, R14, R22, R16 ;  /* 0x000000160e10722b */ /* 0x004fce0000000010 */
[----:B------:R4:W-:Y:S04]  /*13f0*/  STG.E.64 desc[UR8][R6.64], R16 ;  /* 0x0000001006007986 */ /* 0x0009e8000c101b08 */
.L_x_9:
[----:B------:R-:W-:Y:S05]  /*1400*/  @P1 BRA `(.L_x_8) ;  /* 0x0000000000581947 */ /* 0x000fea0003800000 */
[----:B--2-4-:R-:W2:Y:S01]  /*1410*/  LDC.64 R16, c[0x0][0x390] ;  /* 0x0000e400ff107b82 */ /* 0x014ea20000000a00 */
[----:B------:R-:W-:Y:S01]  /*1420*/  IMAD R19, R28, R12, R3 ;  /* 0x0000000c1c137224 */ /* 0x000fe200078e0203 */
[----:B---3--:R-:W3:Y:S06]  /*1430*/  LDG.E.64 R20, desc[UR8][R10.64] ;  /* 0x000000080a147981 */ /* 0x008eec000c1e1b00 */
[----:B------:R-:W4:Y:S01]  /*1440*/  LDC.64 R14, c[0x0][0x398] ;  /* 0x0000e600ff0e7b82 */ /* 0x000f220000000a00 */
[----:B--2---:R-:W-:-:S04]  /*1450*/  IMAD.WIDE R16, R19, 0x8, R16 ;  /* 0x0000000813107825 */ /* 0x004fc800078e0210 */
[----:B------:R-:W-:Y:S02]  /*1460*/  IMAD R19, R28, UR6, R5 ;  /* 0x000000061c137c24 */ /* 0x000fe4000f8e0205 */
[----:B------:R-:W2:Y:S02]  /*1470*/  LDG.E.64 R4, desc[UR8][R16.64] ;  /* 0x0000000810047981 */ /* 0x000ea4000c1e1b00 */
[----:B----4-:R-:W-:-:S05]  /*1480*/  IMAD.WIDE R14, R19, 0x8, R14 ;  /* 0x00000008130e7825 */ /* 0x010fca00078e020e */
[----:B------:R-:W3:Y:S01]  /*1490*/  LDG.E.64 R18, desc[UR8][R14.64] ;  /* 0x000000080e127981 */ /* 0x000ee2000c1e1b00 */
[----:B--2---:R-:W-:-:S08]  /*14a0*/  DMUL R4, R4, 0.5 ;  /* 0x3fe0000004047828 */ /* 0x004fd00000000000 */
[----:B---3--:R-:W-:Y:S01]  /*14b0*/  DFMA R18, R4, R18, R20 ;  /* 0x000000120412722b */ /* 0x008fe20000000014 */
[----:B------:R-:W-:-:S06]  /*14c0*/  IMAD.WIDE R20, R12, 0x8, R14 ;  /* 0x000000080c147825 */ /* 0x000fcc00078e020e */
[----:B------:R2:W-:Y:S04]  /*14d0*/  STG.E.64 desc[UR8][R10.64], R18 ;  /* 0x000000120a007986 */ /* 0x0005e8000c101b08 */
[----:B-1----:R-:W3:Y:S04]  /*14e0*/  LDG.E.64 R22, desc[UR8][R20.64] ;  /* 0x0000000814167981 */ /* 0x002ee8000c1e1b00 */
[----:B------:R-:W3:Y:S01]  /*14f0*/  LDG.E.64 R24, desc[UR8][R8.64] ;  /* 0x0000000808187981 */ /* 0x000ee2000c1e1b00 */
[----:B------:R-:W-:Y:S01]  /*1500*/  IMAD.WIDE R16, R12, 0x8, R20 ;  /* 0x000000080c107825 */ /* 0x000fe200078e0214 */
[----:B---3--:R-:W-:-:S07]  /*1510*/  DFMA R22, R4, R22, R24 ;  /* 0x000000160416722b */ /* 0x008fce0000000018 */
[----:B------:R2:W-:Y:S04]  /*1520*/  STG.E.64 desc[UR8][R8.64], R22 ;  /* 0x0000001608007986 */ /* 0x0005e8000c101b08 */
[----:B------:R-:W3:Y:S04]  /*1530*/  LDG.E.64 R16, desc[UR8][R16.64] ;  /* 0x0000000810107981 */ /* 0x000ee8000c1e1b00 */
[----:B------:R-:W3:Y:S02]  /*1540*/  LDG.E.64 R14, desc[UR8][R6.64] ;  /* 0x00000008060e7981 */ /* 0x000ee4000c1e1b00 */
[----:B---3--:R-:W-:-:S07]  /*1550*/  DFMA R14, R4, R16, R14 ;  /* 0x00000010040e722b */ /* 0x008fce000000000e */
[----:B------:R2:W-:Y:S04]  /*1560*/  STG.E.64 desc[UR8][R6.64], R14 ;  /* 0x0000000e06007986 */ /* 0x0005e8000c101b08 */
.L_x_8:
[----:B------:R-:W-:-:S04]  /*1570*/  IADD3 R2, PT, PT, R2, 0x1, RZ ;  /* 0x0000000102027810 */ /* 0x000fc80007ffe0ff */
[----:B------:R-:W-:-:S13]  /*1580*/  ISETP.NE.AND P0, PT, R2, R13, PT ;  /* 0x0000000d0200720c */ /* 0x000fda0003f05270 */
[----:B------:R-:W-:Y:S05]  /*1590*/  @P0 BRA `(.L_x_10) ;  /* 0xffffffe800f40947 */ /* 0x000fea000383ffff */
[----:B------:R-:W-:-:S04]  /*15a0*/  IADD3 R3, PT, PT, R0, R3, RZ ;  /* 0x0000000300037210 */ /* 0x000fc80007ffe0ff */
[----:B------:R-:W-:-:S13]  /*15b0*/  ISETP.GE.AND P0, PT, R3, R12, PT ;  /* 0x0000000c0300720c */ /* 0x000fda0003f06270 */
[----:B------:R-:W-:Y:S05]  /*15c0*/  @!P0 BRA `(.L_x_11) ;  /* 0xffffffe800e48947 */ /* 0x000fea000383ffff */
[----:B------:R-:W-:Y:S05]  /*15d0*/  EXIT ;  /* 0x000000000000794d */ /* 0x000fea0003800000 */
.L_x_1:
[----:B------:R-:W-:Y:S01]  /*15e0*/  UIADD3 UR4, UPT, UPT, -UR4, UR5, URZ ;  /* 0x0000000504047290 */ /* 0x000fe2000fffe1ff */
[----:B------:R-:W-:-:S03]  /*15f0*/  IMAD R2, R4, UR6, RZ ;  /* 0x0000000604027c24 */ /* 0x000fc6000f8e02ff */
[----:B------:R-:W-:-:S12]  /*1600*/  ULOP3.LUT UR4, UR4, 0xfffffffc, URZ, 0xc0, !UPT ;  /* 0xfffffffc04047892 */ /* 0x000fd8000f8ec0ff */
.L_x_17:
[----:B01----:R-:W-:-:S07]  /*1610*/  MOV R4, RZ ;  /* 0x000000ff00047202 */ /* 0x003fce0000000f00 */
.L_x_16:
[----:B01----:R-:W0:Y:S01]  /*1620*/  LDC.64 R12, c[0x0][0x3a0] ;  /* 0x0000e800ff0c7b82 */ /* 0x003e220000000a00 */
[----:B------:R-:W-:Y:S01]  /*1630*/  IMAD R5, R4, UR6, R3 ;  /* 0x0000000604057c24 */ /* 0x000fe2000f8e0203 */
[----:B------:R-:W1:Y:S06]  /*1640*/  LDCU UR7, c[0x0][0x388] ;  /* 0x00007100ff0777ac */ /* 0x000e6c0008000800 */
[----:B------:R-:W2:Y:S08]  /*1650*/  LDC R6, c[0x0][0x380] ;  /* 0x0000e000ff067b82 */ /* 0x000eb00000000800 */
[----:B------:R-:W3:Y:S01]  /*1660*/  LDC.64 R14, c[0x0][0x388] ;  /* 0x0000e200ff0e7b82 */ /* 0x000ee20000000a00 */
[----:B-1----:R-:W-:Y:S01]  /*1670*/  MOV R27, UR7 ;  /* 0x00000007001b7c02 */ /* 0x002fe20008000f00 */
[----:B0-----:R-:W-:-:S05]  /*1680*/  IMAD.WIDE R12, R5, 0x8, R12 ;  /* 0x00000008050c7825 */ /* 0x001fca00078e020c */
[----:B------:R0:W-:Y:S01]  /*1690*/  STG.E.64 desc[UR8][R12.64], RZ ;  /* 0x000000ff0c007986 */ /* 0x0001e2000c101b08 */
[----:B--2---:R-:W-:-:S05]  /*16a0*/  IMAD.WIDE R10, R6, 0x8, R12 ;  /* 0x00000008060a7825 */ /* 0x004fca00078e020c */
[----:B------:R0:W-:Y:S01]  /*16b0*/  STG.E.64 desc[UR8][R10.64], RZ ;  /* 0x000000ff0a007986 */ /* 0x0001e2000c101b08 */
[----:B------:R-:W-:Y:S01]  /*16c0*/  IMAD.WIDE R8, R6, 0x8, R10 ;  /* 0x0000000806087825 */ /* 0x000fe200078e020a */
[CC--:B---3--:R-:W-:Y:S02]  /*16d0*/  IADD3 R7, PT, PT, R14.reuse, -R15.reuse, RZ ;  /* 0x8000000f0e077210 */ /* 0x0c8fe40007ffe0ff */
[----:B------:R-:W-:Y:S02]  /*16e0*/  IADD3 R5, PT, PT, -R14, R15, RZ ;  /* 0x0000000f0e057210 */ /* 0x000fe40007ffe1ff */
[----:B------:R0:W-:Y:S01]  /*16f0*/  STG.E.64 desc[UR8][R8.64], RZ ;  /* 0x000000ff08007986 */ /* 0x0001e2000c101b08 */
[----:B------:R-:W-:Y:S02]  /*1700*/  ISETP.GT.U32.AND P1, PT, R7, -0x4, PT ;  /* 0xfffffffc0700780c */ /* 0x000fe40003f24070 */
[----:B------:R-:W-:-:S11]  /*1710*/  LOP3.LUT P0, R7, R5, 0x3, RZ, 0xc0, !PT ;  /* 0x0000000305077812 */ /* 0x000fd6000780c0ff */
[----:B0-----:R-:W-:Y:S05]  /*1720*/  @P1 BRA `(.L_x_12) ;  /* 0x0000000400581947 */ /* 0x001fea0003800000 */
[----:B------:R-:W0:Y:S01]  /*1730*/  LDCU UR5, c[0x0][0x384] ;  /* 0x00007080ff0577ac */ /* 0x000e220008000800 */
[----:B------:R-:W-:Y:S01]  /*1740*/  HFMA2 R28, -RZ, RZ, 0, 0 ;  /* 0x00000000ff1c7431 */ /* 0x000fe200000001ff */
[----:B------:R-:W-:Y:S01]  /*1750*/  MOV R27, UR7 ;  /* 0x00000007001b7c02 */ /* 0x000fe20008000f00 */
[----:B0-----:R-:W-:-:S06]  /*1760*/  UIMAD UR5, UR6, UR5, URZ ;  /* 0x00000005060572a4 */ /* 0x001fcc000f8e02ff */
[----:B------:R-:W-:-:S05]  /*1770*/  MOV R2, UR5 ;  /* 0x0000000500027c02 */ /* 0x000fca0008000f00 */
[----:B------:R-:W-:-:S07]  /*1780*/  IMAD R26, R2, R4, R3 ;  /* 0x00000004021a7224 */ /* 0x000fce00078e0203 */
.L_x_13:
[----:B0-----:R-:W0:Y:S01]  /*1790*/  LDC.64 R20, c[0x0][0x390] ;  /* 0x0000e400ff147b82 */ /* 0x001e220000000a00 */
[----:B------:R-:W-:-:S07]  /*17a0*/  IMAD R17, R27, R6, R3 ;  /* 0x000000061b117224 */ /* 0x000fce00078e0203 */
[----:B------:R-:W1:Y:S01]  /*17b0*/  LDC.64 R14, c[0x0][0x398] ;  /* 0x0000e600ff0e7b82 */ /* 0x000e620000000a00 */
[----:B0-----:R-:W-:-:S04]  /*17c0*/  IMAD.WIDE R20, R17, 0x8, R20 ;  /* 0x0000000811147825 */ /* 0x001fc800078e0214 */
[----:B------:R-:W-:Y:S01]  /*17d0*/  IMAD R17, R27, UR6, R26 ;  /* 0x000000061b117c24 */ /* 0x000fe2000f8e021a */
[----:B------:R-:W2:Y:S03]  /*17e0*/  LDG.E.64 R18, desc[UR8][R20.64] ;  /* 0x0000000814127981 */ /* 0x000ea6000c1e1b00 */
[----:B-1----:R-:W-:Y:S02]  /*17f0*/  IMAD.WIDE R14, R17, 0x8, R14 ;  /* 0x00000008110e7825 */ /* 0x002fe400078e020e */
[----:B------:R-:W3:Y:S04]  /*1800*/  LDG.E.64 R16, desc[UR8][R12.64] ;  /* 0x000000080c107981 */ /* 0x000ee8000c1e1b00 */
[----:B------:R-:W3:Y:S01]  /*1810*/  LDG.E.64 R22, desc[UR8][R14.64] ;  /* 0x000000080e167981 */ /* 0x000ee2000c1e1b00 */
[----:B------:R-:W-:Y:S01]  /*1820*/  IMAD.WIDE R24, R6, 0x8, R14 ;  /* 0x0000000806187825 */ /* 0x000fe200078e020e */
[----:B--2---:R-:W-:-:S08]  /*1830*/  DMUL R18, R18, 0.5 ;  /* 0x3fe0000012127828 */ /* 0x004fd00000000000 */
[----:B---3--:R-:W-:-:S07]  /*1840*/  DFMA R16, R18, R22, R16 ;  /* 0x000000161210722b */ /* 0x008fce0000000010 */
[----:B------:R0:W-:Y:S04]  /*1850*/  STG.E.64 desc[UR8][R12.64], R16 ;  /* 0x000000100c007986 */ /* 0x0001e8000c101b08 */
[----:B------:R1:W2:Y:S04]  /*1860*/  LDG.E.64 R14, desc[UR8][R24.64] ;  /* 0x00000008180e7981 */ /* 0x0002a8000c1e1b00 */
[----:B------:R-:W2:Y:S01]  /*1870*/  LDG.E.64 R22, desc[UR8][R10.64] ;  /* 0x000000080a167981 */ /* 0x000ea2000c1e1b00 */
[----:B-1----:R-:W-:Y:S01]  /*1880*/  IMAD.WIDE R24, R6, 0x8, R24 ;  /* 0x0000000806187825 */ /* 0x002fe200078e0218 */
[----:B--2---:R-:W-:-:S07]  /*1890*/  DFMA R22, R18, R14, R22 ;  /* 0x0000000e1216722b */ /* 0x004fce0000000016 */
[----:B------:R-:W-:Y:S04]  /*18a0*/  STG.E.64 desc[UR8][R10.64], R22 ;  /* 0x000000160a007986 */ /* 0x000fe8000c101b08 */
[----:B0-----:R-:W2:Y:S04]  /*18b0*/  LDG.E.64 R16, desc[UR8][R24.64] ;  /* 0x0000000818107981 */ /* 0x001ea8000c1e1b00 */
[----:B------:R-:W2:Y:S01]  /*18c0*/  LDG.E.64 R14, desc[UR8][R8.64] ;  /* 0x00000008080e7981 */ /* 0x000ea2000c1e1b00 */
[----:B------:R-:W-:Y:S01]  /*18d0*/  IMAD.WIDE R20, R6, 0x8, R20 ;  /* 0x0000000806147825 */ /* 0x000fe200078e0214 */
[----:B--2---:R-:W-:-:S07]  /*18e0*/  DFMA R14, R18, R16, R14 ;  /* 0x00000010120e722b */ /* 0x004fce000000000e */
[----:B------:R0:W-:Y:S04]  /*18f0*/  STG.E.64 desc[UR8][R8.64], R14 ;  /* 0x0000000e08007986 */ /* 0x0001e8000c101b08 */
[----:B------:R-:W2:Y:S04]  /*1900*/  LDG.E.64 R18, desc[UR8][R20.64] ;  /* 0x0000000814127981 */ /* 0x000ea8000c1e1b00 */
[----:B------:R-:W3:Y:S01]  /*1910*/  LDG.E.64 R16, desc[UR8][R12.64] ;  /* 0x000000080c107981 */ /* 0x000ee2000c1e1b00 */
[----:B0-----:R-:W-:-:S05]  /*1920*/  IMAD.WIDE R14, R6, 0x8, R24 ;  /* 0x00000008060e7825 */ /* 0x001fca00078e0218 */
        /* <DEDUP_REMOVED lines=9> */
[----:B------:R1:W-:Y:S04]  /*19c0*/  STG.E.64 desc[UR8][R10.64], R22 ;  /* 0x000000160a007986 */ /* 0x0003e8000c101b08 */
[----:B0-----:R-:W2:Y:S04]  /*19d0*/  LDG.E.64 R16, desc[UR8][R24.64] ;  /* 0x0000000818107981 */ /* 0x001ea8000c1e1b00 */
[----:B------:R-:W2:Y:S02]  /*19e0*/  LDG.E.64 R14, desc[UR8][R8.64] ;  /* 0x00000008080e7981 */ /* 0x000ea4000c1e1b00 */
[----:B--2---:R-:W-:Y:S01]  /*19f0*/  DFMA R18, R18, R16, R14 ;  /* 0x000000101212722b */ /* 0x004fe2000000000e */
[----:B------:R-:W-:-:S06]  /*1a00*/  IMAD.WIDE R14, R6, 0x8, R20 ;  /* 0x00000008060e7825 */ /* 0x000fcc00078e0214 */
[----:B------:R0:W-:Y:S01]  /*1a10*/  STG.E.64 desc[UR8][R8.64], R18 ;  /* 0x0000001208007986 */ /* 0x0001e2000c101b08 */
[----:B------:R-:W-:-:S03]  /*1a20*/  IMAD.WIDE R20, R6, 0x8, R24 ;  /* 0x0000000806147825 */ /* 0x000fc600078e0218 */
[----:B------:R-:W2:Y:S04]  /*1a30*/  LDG.E.64 R16, desc[UR8][R14.64] ;  /* 0x000000080e107981 */ /* 0x000ea8000c1e1b00 */
[----:B-1----:R-:W3:Y:S04]  /*1a40*/  LDG.E.64 R22, desc[UR8][R12.64] ;  /* 0x000000080c167981 */ /* 0x002ee8000c1e1b00 */
[----:B0-----:R-:W3:Y:S01]  /*1a50*/  LDG.E.64 R18, desc[UR8][R20.64] ;  /* 0x0000000814127981 */ /* 0x001ee2000c1e1b00 */
[----:B--2---:R-:W-:-:S08]  /*1a60*/  DMUL R16, R16, 0.5 ;  /* 0x3fe0000010107828 */ /* 0x004fd00000000000 */
[----:B---3--:R-:W-:Y:S01]  /*1a70*/  DFMA R22, R16, R18, R22 ;  /* 0x000000121016722b */ /* 0x008fe20000000016 */
[----:B------:R-:W-:-:S06]  /*1a80*/  IMAD.WIDE R18, R6, 0x8, R20 ;  /* 0x0000000806127825 */ /* 0x000fcc00078e0214 */
[----:B------:R0:W-:Y:S04]  /*1a90*/  STG.E.64 desc[UR8][R12.64], R22 ;  /* 0x000000160c007986 */ /* 0x0001e8000c101b08 */
[----:B------:R1:W2:Y:S04]  /*1aa0*/  LDG.E.64 R20, desc[UR8][R18.64] ;  /* 0x0000000812147981 */ /* 0x0002a8000c1e1b00 */
[----:B------:R-:W2:Y:S01]  /*1ab0*/  LDG.E.64 R24, desc[UR8][R10.64] ;  /* 0x000000080a187981 */ /* 0x000ea2000c1e1b00 */
[----:B-1----:R-:W-:Y:S01]  /*1ac0*/  IMAD.WIDE R18, R6, 0x8, R18 ;  /* 0x0000000806127825 */ /* 0x002fe200078e0212 */
[----:B--2---:R-:W-:-:S07]  /*1ad0*/  DFMA R24, R16, R20, R24 ;  /* 0x000000141018722b */ /* 0x004fce0000000018 */
[----:B------:R-:W-:Y:S04]  /*1ae0*/  STG.E.64 desc[UR8][R10.64], R24 ;  /* 0x000000180a007986 */ /* 0x000fe8000c101b08 */
[----:B------:R-:W2:Y:S04]  /*1af0*/  LDG.E.64 R20, desc[UR8][R18.64] ;  /* 0x0000000812147981 */ /* 0x000ea8000c1e1b00 */
[----:B0-----:R-:W2:Y:S01]  /*1b00*/  LDG.E.64 R22, desc[UR8][R8.64] ;  /* 0x0000000808167981 */ /* 0x001ea2000c1e1b00 */
[----:B------:R-:W-:Y:S01]  /*1b10*/  IMAD.WIDE R14, R6, 0x8, R14 ;  /* 0x00000008060e7825 */ /* 0x000fe200078e020e */
[----:B--2---:R-:W-:-:S03]  /*1b20*/  DFMA R20, R16, R20, R22 ;  /* 0x000000141014722b */ /* 0x004fc60000000016 */
[----:B------:R-:W-:-:S04]  /*1b30*/  IMAD.WIDE R22, R6, 0x8, R18 ;  /* 0x0000000806167825 */ /* 0x000fc800078e0212 */
[----:B------:R0:W-:Y:S04]  /*1b40*/  STG.E.64 desc[UR8][R8.64], R20 ;  /* 0x0000001408007986 */ /* 0x0001e8000c101b08 */
[----:B------:R-:W2:Y:S04]  /*1b50*/  LDG.E.64 R14, desc[UR8][R14.64] ;  /* 0x000000080e0e7981 */ /* 0x000ea8000c1e1b00 */
[----:B------:R-:W3:Y:S04]  /*1b60*/  LDG.E.64 R16, desc[UR8][R12.64] ;  /* 0x000000080c107981 */ /* 0x000ee8000c1e1b00 */
[----:B0-----:R-:W3:Y:S01]  /*1b70*/  LDG.E.64 R20, desc[UR8][R22.64] ;  /* 0x0000000816147981 */ /* 0x001ee2000c1e1b00 */
[----:B--2---:R-:W-:-:S08]  /*1b80*/  DMUL R14, R14, 0.5 ;  /* 0x3fe000000e0e7828 */ /* 0x004fd00000000000 */
[----:B---3--:R-:W-:Y:S01]  /*1b90*/  DFMA R24, R14, R20, R16 ;  /* 0x000000140e18722b */ /* 0x008fe20000000010 */
[----:B------:R-:W-:-:S06]  /*1ba0*/  IMAD.WIDE R20, R6, 0x8, R22 ;  /* 0x0000000806147825 */ /* 0x000fcc00078e0216 */
[----:B------:R0:W-:Y:S04]  /*1bb0*/  STG.E.64 desc[UR8][R12.64], R24 ;  /* 0x000000180c007986 */ /* 0x0001e8000c101b08 */
[----:B------:R-:W2:Y:S04]  /*1bc0*/  LDG.E.64 R18, desc[UR8][R20.64] ;  /* 0x0000000814127981 */ /* 0x000ea8000c1e1b00 */
[----:B------:R-:W2:Y:S02]  /*1bd0*/  LDG.E.64 R16, desc[UR8][R10.64] ;  /* 0x000000080a107981 */ /* 0x000ea4000c1e1b00 */
[----:B--2---:R-:W-:Y:S01]  /*1be0*/  DFMA R22, R14, R18, R16 ;  /* 0x000000120e16722b */ /* 0x004fe20000000010 */
[----:B------:R-:W-:-:S06]  /*1bf0*/  IMAD.WIDE R18, R6, 0x8, R20 ;  /* 0x0000000806127825 */ /* 0x000fcc00078e0214 */
[----:B------:R0:W-:Y:S04]  /*1c00*/  STG.E.64 desc[UR8][R10.64], R22 ;  /* 0x000000160a007986 */ /* 0x0001e8000c101b08 */
[----:B------:R-:W2:Y:S04]  /*1c10*/  LDG.E.64 R18, desc[UR8][R18.64] ;  /* 0x0000000812127981 */ /* 0x000ea8000c1e1b00 */
[----:B------:R-:W2:Y:S01]  /*1c20*/  LDG.E.64 R16, desc[UR8][R8.64] ;  /* 0x0000000808107981 */ /* 0x000ea2000c1e1b00 */
[----:B------:R-:W-:-:S04]  /*1c30*/  IADD3 R28, PT, PT, R28, 0x4, RZ ;  /* 0x000000041c1c7810 */ /* 0x000fc80007ffe0ff */
[----:B------:R-:W-:Y:S02]  /*1c40*/  ISETP.NE.AND P1, PT, R28, UR4, PT ;  /* 0x000000041c007c0c */ /* 0x000fe4000bf25270 */
[----:B------:R-:W-:Y:S01]  /*1c50*/  IADD3 R27, PT, PT, R27, 0x4, RZ ;  /* 0x000000041b1b7810 */ /* 0x000fe20007ffe0ff */
[----:B--2---:R-:W-:-:S07]  /*1c60*/  DFMA R16, R14, R18, R16 ;  /* 0x000000120e10722b */ /* 0x004fce0000000010 */
[----:B------:R0:W-:Y:S03]  /*1c70*/  STG.E.64 desc[UR8][R8.64], R16 ;  /* 0x0000001008007986 */ /* 0x0001e6000c101b08 */
[----:B------:R-:W-:Y:S05]  /*1c80*/  @P1 BRA `(.L_x_13) ;  /* 0xfffffff800c01947 */ /* 0x000fea000383ffff */
.L_x_12:
[----:B------:R-:W-:Y:S05]  /*1c90*/  @!P0 BRA `(.L_x_14) ;  /* 0x0000000400148947 */ /* 0x000fea0003800000 */
[----:B------:R-:W-:Y:S01]  /*1ca0*/  ISETP.NE.AND P0, PT, R7, 0x1, PT ;  /* 0x000000010700780c */ /* 0x000fe20003f05270 */
[----:B0-----:R-:W-:Y:S01]  /*1cb0*/  IMAD R24, R2, R4, R3 ;  /* 0x0000000402187224 */ /* 0x001fe200078e0203 */
[----:B------:R-:W-:-:S04]  /*1cc0*/  LOP3.LUT R5, R5, 0x1, RZ, 0xc0, !PT ;  /* 0x0000000105057812 */ /* 0x000fc800078ec0ff */
[----:B------:R-:W-:-:S07]  /*1cd0*/  ISETP.NE.U32.AND P1, PT, R5, 0x1, PT ;  /* 0x000000010500780c */ /* 0x000fce0003f25070 */
[----:B------:R-:W-:Y:S06]  /*1ce0*/  @!P0 BRA `(.L_x_15) ;  /* 0x0000000000a48947 */ /* 0x000fec0003800000 */
[----:B------:R-:W0:Y:S01]  /*1cf0*/  LDC.64 R14, c[0x0][0x390] ;  /* 0x0000e400ff0e7b82 */ /* 0x000e220000000a00 */
[----:B------:R-:W-:Y:S01]  /*1d00*/  IMAD R5, R27, R6, R3 ;  /* 0x000000061b057224 */ /* 0x000fe200078e0203 */
[----:B------:R-:W2:Y:S06]  /*1d10*/  LDG.E.64 R22, desc[UR8][R12.64] ;  /* 0x000000080c167981 */ /* 0x000eac000c1e1b00 */
[----:B------:R-:W1:Y:S01]  /*1d20*/  LDC.64 R18, c[0x0][0x398] ;  /* 0x0000e600ff127b82 */ /* 0x000e620000000a00 */
[----:B0-----:R-:W-:-:S04]  /*1d30*/  IMAD.WIDE R14, R5, 0x8, R14 ;  /* 0x00000008050e7825 */ /* 0x001fc800078e020e */
[----:B------:R-:W-:Y:S01]  /*1d40*/  IMAD R5, R27, UR6, R24 ;  /* 0x000000061b057c24 */ /* 0x000fe2000f8e0218 */
[----:B------:R-:W3:Y:S03]  /*1d50*/  LDG.E.64 R16, desc[UR8][R14.64] ;  /* 0x000000080e107981 */ /* 0x000ee6000c1e1b00 */
[----:B-1----:R-:W-:-:S05]  /*1d60*/  IMAD.WIDE R18, R5, 0x8, R18 ;  /* 0x0000000805127825 */ /* 0x002fca00078e0212 */
[----:B------:R0:W2:Y:S02]  /*1d70*/  LDG.E.64 R20, desc[UR8][R18.64] ;  /* 0x0000000812147981 */ /* 0x0000a4000c1e1b00 */
[----:B0-----:R-:W-:Y:S01]  /*1d80*/  IMAD.WIDE R18, R6, 0x8, R18 ;  /* 0x0000000806127825 */ /* 0x001fe200078e0212 */
[----:B---3--:R-:W-:-:S08]  /*1d90*/  DMUL R16, R16, 0.5 ;  /* 0x3fe0000010107828 */ /* 0x008fd00000000000 */
[----:B--2---:R-:W-:-:S07]  /*1da0*/  DFMA R22, R16, R20, R22 ;  /* 0x000000141016722b */ /* 0x004fce0000000016 */
        /* <DEDUP_REMOVED lines=15> */
[----:B------:R-:W-:Y:S01]  /*1ea0*/  IMAD.WIDE R18, R6, 0x8, R16 ;  /* 0x0000000806127825 */ /* 0x000fe200078e0210 */
[----:B--2---:R-:W-:-:S08]  /*1eb0*/  DMUL R14, R14, 0.5 ;  /* 0x3fe000000e0e7828 */ /* 0x004fd00000000000 */
[----:B---3--:R-:W-:-:S07]  /*1ec0*/  DFMA R22, R14, R20, R22 ;  /* 0x000000140e16722b */ /* 0x008fce0000000016 */
[----:B------:R0:W-:Y:S04]  /*1ed0*/  STG.E.64 desc[UR8][R12.64], R22 ;  /* 0x000000160c007986 */ /* 0x0001e8000c101b08 */
[----:B------:R-:W2:Y:S04]  /*1ee0*/  LDG.E.64 R28, desc[UR8][R18.64] ;  /* 0x00000008121c7981 */ /* 0x000ea8000c1e1b00 */
[----:B------:R-:W2:Y:S01]  /*1ef0*/  LDG.E.64 R16, desc[UR8][R10.64] ;  /* 0x000000080a107981 */ /* 0x000ea2000c1e1b00 */
[----:B------:R-:W-:Y:S01]  /*1f00*/  IMAD.WIDE R20, R6, 0x8, R18 ;  /* 0x0000000806147825 */ /* 0x000fe200078e0212 */
[----:B--2---:R-:W-:-:S07]  /*1f10*/  DFMA R28, R14, R28, R16 ;  /* 0x0000001c0e1c722b */ /* 0x004fce0000000010 */
[----:B------:R0:W-:Y:S04]  /*1f20*/  STG.E.64 desc[UR8][R10.64], R28 ;  /* 0x0000001c0a007986 */ /* 0x0001e8000c101b08 */
[----:B------:R-:W2:Y:S04]  /*1f30*/  LDG.E.64 R20, desc[UR8][R20.64] ;  /* 0x0000000814147981 */ /* 0x000ea8000c1e1b00 */
[----:B------:R-:W2:Y:S01]  /*1f40*/  LDG.E.64 R16, desc[UR8][R8.64] ;  /* 0x0000000808107981 */ /* 0x000ea2000c1e1b00 */
[----:B------:R-:W-:Y:S01]  /*1f50*/  IADD3 R27, PT, PT, R27, 0x2, RZ ;  /* 0x000000021b1b7810 */ /* 0x000fe20007ffe0ff */
[----:B--2---:R-:W-:-:S07]  /*1f60*/  DFMA R16, R14, R20, R16 ;  /* 0x000000140e10722b */ /* 0x004fce0000000010 */
[----:B------:R0:W-:Y:S04]  /*1f70*/  STG.E.64 desc[UR8][R8.64], R16 ;  /* 0x0000001008007986 */ /* 0x0001e8000c101b08 */
.L_x_15:
[----:B------:R-:W-:Y:S05]  /*1f80*/  @P1 BRA `(.L_x_14) ;  /* 0x0000000000581947 */ /* 0x000fea0003800000 */
[----:B0-----:R-:W0:Y:S01]  /*1f90*/  LDC.64 R16, c[0x0][0x390] ;  /* 0x0000e400ff107b82 */ /* 0x001e220000000a00 */
[C---:B------:R-:W-:Y:S01]  /*1fa0*/  IMAD R5, R27.reuse, R6, R3 ;  /* 0x000000061b057224 */ /* 0x040fe200078e0203 */
[----:B------:R-:W2:Y:S01]  /*1fb0*/  LDG.E.64 R22, desc[UR8][R12.64] ;  /* 0x000000080c167981 */ /* 0x000ea2000c1e1b00 */
[----:B------:R-:W-:-:S05]  /*1fc0*/  IMAD R19, R27, UR6, R24 ;  /* 0x000000061b137c24 */ /* 0x000fca000f8e0218 */
[----:B------:R-:W1:Y:S01]  /*1fd0*/  LDC.64 R14, c[0x0][0x398] ;  /* 0x0000e600ff0e7b82 */ /* 0x000e620000000a00 */
[----:B0-----:R-:W-:-:S06]  /*1fe0*/  IMAD.WIDE R16, R5, 0x8, R16 ;  /* 0x0000000805107825 */ /* 0x001fcc00078e0210 */
[----:B------:R-:W3:Y:S01]  /*1ff0*/  LDG.E.64 R16, desc[UR8][R16.64] ;  /* 0x0000000810107981 */ /* 0x000ee2000c1e1b00 */
[----:B-1----:R-:W-:-:S05]  /*2000*/  IMAD.WIDE R18, R19, 0x8, R14 ;  /* 0x0000000813127825 */ /* 0x002fca00078e020e */
[----:B------:R-:W2:Y:S01]  /*2010*/  LDG.E.64 R20, desc[UR8][R18.64] ;  /* 0x0000000812147981 */ /* 0x000ea2000c1e1b00 */
[----:B---3--:R-:W-:-:S08]  /*2020*/  DMUL R14, R16, 0.5 ;  /* 0x3fe00000100e7828 */ /* 0x008fd00000000000 */
[----:B--2---:R-:W-:Y:S01]  /*2030*/  DFMA R20, R14, R20, R22 ;  /* 0x000000140e14722b */ /* 0x004fe20000000016 */
[----:B------:R-:W-:-:S06]  /*2040*/  IMAD.WIDE R22, R6, 0x8, R18 ;  /* 0x0000000806167825 */ /* 0x000fcc00078e0212 */
[----:B------:R1:W-:Y:S04]  /*2050*/  STG.E.64 desc[UR8][R12.64], R20 ;  /* 0x000000140c007986 */ /* 0x0003e8000c101b08 */
[----:B------:R-:W2:Y:S04]  /*2060*/  LDG.E.64 R24, desc[UR8][R22.64] ;  /* 0x0000000816187981 */ /* 0x000ea8000c1e1b00 */
[----:B------:R-:W2:Y:S01]  /*2070*/  LDG.E.64 R26, desc[UR8][R10.64] ;  /* 0x000000080a1a7981 */ /* 0x000ea2000c1e1b00 */
[----:B------:R-:W-:Y:S01]  /*2080*/  IMAD.WIDE R16, R6, 0x8, R22 ;  /* 0x0000000806107825 */ /* 0x000fe200078e0216 */
[----:B--2---:R-:W-:-:S07]  /*2090*/  DFMA R24, R14, R24, R26 ;  /* 0x000000180e18722b */ /* 0x004fce000000001a */
[----:B------:R1:W-:Y:S04]  /*20a0*/  STG.E.64 desc[UR8][R10.64], R24 ;  /* 0x000000180a007986 */ /* 0x0003e8000c101b08 */
[----:B------:R-:W2:Y:S04]  /*20b0*/  LDG.E.64 R16, desc[UR8][R16.64] ;  /* 0x0000000810107981 */ /* 0x000ea8000c1e1b00 */
[----:B------:R-:W2:Y:S02]  /*20c0*/  LDG.E.64 R18, desc[UR8][R8.64] ;  /* 0x0000000808127981 */ /* 0x000ea4000c1e1b00 */
[----:B--2---:R-:W-:-:S07]  /*20d0*/  DFMA R18, R14, R16, R18 ;  /* 0x000000100e12722b */ /* 0x004fce0000000012 */
[----:B------:R1:W-:Y:S04]  /*20e0*/  STG.E.64 desc[UR8][R8.64], R18 ;  /* 0x0000001208007986 */ /* 0x0003e8000c101b08 */
.L_x_14:
[----:B------:R-:W2:Y:S01]  /*20f0*/  LDCU UR5, c[0x0][0x384] ;  /* 0x00007080ff0577ac */ /* 0x000ea20008000800 */
[----:B------:R-:W-:-:S04]  /*2100*/  IADD3 R4, PT, PT, R4, 0x1, RZ ;  /* 0x0000000104047810 */ /* 0x000fc80007ffe0ff */
[----:B--2---:R-:W-:-:S13]  /*2110*/  ISETP.NE.AND P0, PT, R4, UR5, PT ;  /* 0x0000000504007c0c */ /* 0x004fda000bf05270 */
[----:B------:R-:W-:Y:S05]  /*2120*/  @P0 BRA `(.L_x_16) ;  /* 0xfffffff4003c0947 */ /* 0x000fea000383ffff */
[----:B------:R-:W-:-:S04]  /*2130*/  IADD3 R3, PT, PT, R0, R3, RZ ;  /* 0x0000000300037210 */ /* 0x000fc80007ffe0ff */
[----:B------:R-:W-:-:S13]  /*2140*/  ISETP.GE.AND P0, PT, R3, R6, PT ;  /* 0x000000060300720c */ /* 0x000fda0003f06270 */
[----:B------:R-:W-:Y:S05]  /*2150*/  @!P0 BRA `(.L_x_17) ;  /* 0xfffffff4002c8947 */ /* 0x000fea000383ffff */
[----:B------:R-:W-:Y:S05]  /*2160*/  EXIT ;  /* 0x000000000000794d */ /* 0x000fea0003800000 */
.L_x_0:
[----:B------:R-:W-:-:S09]  /*2170*/  UISETP.GE.AND UP0, UPT, UR4, 0x1, UPT ;  /* 0x000000010400788c */ /* 0x000fd2000bf06270 */
[----:B------:R-:W-:Y:S05]  /*2180*/  BRA.U !UP0, `(.L_x_18) ;  /* 0x0000000908a07547 */ /* 0x000fea000b800000 */
[----:B------:R-:W-:Y:S02]  /*2190*/  ULOP3.LUT UR5, UR4, 0x3, URZ, 0xc0, !UPT ;  /* 0x0000000304057892 */ /* 0x000fe4000f8ec0ff */
[----:B------:R-:W-:-:S12]  /*21a0*/  ULOP3.LUT UR4, UR4, 0x7ffffffc, URZ, 0xc0, !UPT ;  /* 0x7ffffffc04047892 */ /* 0x000fd8000f8ec0ff */
.L_x_24:
[----:B01-3--:R-:W-:-:S07]  /*21b0*/  MOV R2, RZ ;  /* 0x000000ff00027202 */ /* 0x00bfce0000000f00 */
.L_x_23:
[----:B01-3--:R-:W0:Y:S01]  /*21c0*/  LDC.64 R10, c[0x0][0x3a0] ;  /* 0x0000e800ff0a7b82 */ /* 0x00be220000000a00 */
[----:B------:R-:W-:Y:S02]  /*21d0*/  IMAD R5, R2, UR6, R3 ;  /* 0x0000000602057c24 */ /* 0x000fe4000f8e0203 */
[----:B------:R-:W-:-:S05]  /*21e0*/  HFMA2 R14, -RZ, RZ, 0, 0 ;  /* 0x00000000ff0e7431 */ /* 0x000fca00000001ff */
[----:B------:R-:W1:Y:S08]  /*21f0*/  LDC.64 R12, c[0x0][0x380] ;  /* 0x0000e000ff0c7b82 */ /* 0x000e700000000a00 */
        /* <DEDUP_REMOVED lines=9> */
[----:B------:R0:W-:Y:S01]  /*2290*/  STG.E.64 desc[UR8][R6.64], RZ ;  /* 0x000000ff06007986 */ /* 0x0001e2000c101b08 */
[----:B------:R-:W-:-:S04]  /*22a0*/  IADD3 R2, PT, PT, R2, 0x1, RZ ;  /* 0x0000000102027810 */ /* 0x000fc80007ffe0ff */
[----:B------:R-:W-:-:S04]  /*22b0*/  ISETP.NE.AND P0, PT, R2, R13, PT ;  /* 0x0000000d0200720c */ /* 0x000fc80003f05270 */
[----:B------:R-:W-:Y:S09]  /*22c0*/  @!P1 BRA `(.L_x_19) ;  /* 0x0000000400349947 */ /* 0x000ff20003800000 */
[----:B------:R-:W-:-:S07]  /*22d0*/  MOV R24, RZ ;  /* 0x000000ff00187202 */ /* 0x000fce0000000f00 */
.L_x_20:
[----:B-1----:R-:W1:Y:S01]  /*22e0*/  LDC.64 R14, c[0x0][0x390] ;  /* 0x0000e400ff0e7b82 */ /* 0x002e620000000a00 */
[C---:B------:R-:W-:Y:S01]  /*22f0*/  IMAD R13, R24.reuse, R12, R3 ;  /* 0x0000000c180d7224 */ /* 0x040fe200078e0203 */
[----:B------:R-:W2:Y:S01]  /*2300*/  LDG.E.64 R22, desc[UR8][R10.64] ;  /* 0x000000080a167981 */ /* 0x000ea2000c1e1b00 */
[----:B------:R-:W-:-:S05]  /*2310*/  IMAD R17, R24, UR6, R5 ;  /* 0x0000000618117c24 */ /* 0x000fca000f8e0205 */
[----:B------:R-:W3:Y:S01]  /*2320*/  LDC.64 R20, c[0x0][0x398] ;  /* 0x0000e600ff147b82 */ /* 0x000ee20000000a00 */
[----:B-1----:R-:W-:-:S05]  /*2330*/  IMAD.WIDE R14, R13, 0x8, R14 ;  /* 0x000000080d0e7825 */ /* 0x002fca00078e020e */
[----:B------:R-:W2:Y:S01]  /*2340*/  LDG.E.64 R18, desc[UR8][R14.64] ;  /* 0x000000080e127981 */ /* 0x000ea2000c1e1b00 */
[----:B---3--:R-:W-:-:S05]  /*2350*/  IMAD.WIDE R20, R17, 0x8, R20 ;  /* 0x0000000811147825 */ /* 0x008fca00078e0214 */
[----:B------:R-:W2:Y:S01]  /*2360*/  LDG.E.64 R16, desc[UR8][R20.64] ;  /* 0x0000000814107981 */ /* 0x000ea2000c1e1b00 */
[----:B------:R-:W-:Y:S01]  /*2370*/  IMAD.WIDE R28, R12, 0x8, R20 ;  /* 0x000000080c1c7825 */ /* 0x000fe200078e0214 */
[----:B--2---:R-:W-:-:S07]  /*2380*/  DFMA R22, R18, R16, R22 ;  /* 0x000000101216722b */ /* 0x004fce0000000016 */
[----:B------:R1:W-:Y:S04]  /*2390*/  STG.E.64 desc[UR8][R10.64], R22 ;  /* 0x000000160a007986 */ /* 0x0003e8000c101b08 */
[----:B------:R2:W3:Y:S04]  /*23a0*/  LDG.E.64 R16, desc[UR8][R28.64] ;  /* 0x000000081c107981 */ /* 0x0004e8000c1e1b00 */
[----:B------:R-:W3:Y:S01]  /*23b0*/  LDG.E.64 R26, desc[UR8][R8.64] ;  /* 0x00000008081a7981 */ /* 0x000ee2000c1e1b00 */
[----:B--2---:R-:W-:Y:S01]  /*23c0*/  IMAD.WIDE R28, R12, 0x8, R28 ;  /* 0x000000080c1c7825 */ /* 0x004fe200078e021c */
[----:B---3--:R-:W-:-:S07]  /*23d0*/  DFMA R26, R18, R16, R26 ;  /* 0x00000010121a722b */ /* 0x008fce000000001a */
[----:B------:R-:W-:Y:S04]  /*23e0*/  STG.E.64 desc[UR8][R8.64], R26 ;  /* 0x0000001a08007986 */ /* 0x000fe8000c101b08 */
[----:B------:R-:W2:Y:S04]  /*23f0*/  LDG.E.64 R20, desc[UR8][R28.64] ;  /* 0x000000081c147981 */ /* 0x000ea8000c1e1b00 */
[----:B------:R-:W2:Y:S01]  /*2400*/  LDG.E.64 R16, desc[UR8][R6.64] ;  /* 0x0000000806107981 */ /* 0x000ea2000c1e1b00 */
[----:B------:R-:W-:-:S04]  /*2410*/  IMAD.WIDE R14, R12, 0x8, R14 ;  /* 0x000000080c0e7825 */ /* 0x000fc800078e020e */
[----:B-1----:R-:W-:Y:S01]  /*2420*/  IMAD.WIDE R22, R12, 0x8, R28 ;  /* 0x000000080c167825 */ /* 0x002fe200078e021c */
[----:B--2---:R-:W-:-:S07]  /*2430*/  DFMA R20, R18, R20, R16 ;  /* 0x000000141214722b */ /* 0x004fce0000000010 */
[----:B------:R1:W-:Y:S04]  /*2440*/  STG.E.64 desc[UR8][R6.64], R20 ;  /* 0x0000001406007986 */ /* 0x0003e8000c101b08 */
[----:B------:R-:W2:Y:S04]  /*2450*/  LDG.E.64 R16, desc[UR8][R22.64] ;  /* 0x0000000816107981 */ /* 0x000ea8000c1e1b00 */
[----:B------:R-:W2:Y:S04]  /*2460*/  LDG.E.64 R18, desc[UR8][R10.64] ;  /* 0x000000080a127981 */ /* 0x000ea8000c1e1b00 */
[----:B-1----:R-:W2:Y:S01]  /*2470*/  LDG.E.64 R20, desc[UR8][R14.64] ;  /* 0x000000080e147981 */ /* 0x002ea2000c1e1b00 */
        /* <DEDUP_REMOVED lines=10> */
[----:B------:R-:W-:-:S04]  /*2520*/  IMAD.WIDE R14, R12, 0x8, R14 ;  /* 0x000000080c0e7825 */ /* 0x000fc800078e020e */
[----:B------:R-:W-:Y:S01]  /*2530*/  IMAD.WIDE R22, R12, 0x8, R26 ;  /* 0x000000080c167825 */ /* 0x000fe200078e021a */
        /* <DEDUP_REMOVED lines=8> */
[----:B------:R-:W2:Y:S04]  /*25c0*/  LDG.E.64 R18, desc[UR8][R28.64] ;  /* 0x000000081c127981 */ /* 0x000ea8000c1e1b00 */
[----:B------:R-:W2:Y:S02]  /*25d0*/  LDG.E.64 R26, desc[UR8][R8.64] ;  /* 0x00000008081a7981 */ /* 0x000ea4000c1e1b00 */
[----:B--2---:R-:W-:Y:S01]  /*25e0*/  DFMA R26, R16, R18, R26 ;  /* 0x00000012101a722b */ /* 0x004fe2000000001a */
[----:B------:R-:W-:-:S06]  /*25f0*/  IMAD.WIDE R18, R12, 0x8, R28 ;  /* 0x000000080c127825 */ /* 0x000fcc00078e021c */
[----:B------:R2:W-:Y:S04]  /*2600*/  STG.E.64 desc[UR8][R8.64], R26 ;  /* 0x0000001a08007986 */ /* 0x0005e8000c101b08 */
[----:B-1----:R-:W3:Y:S04]  /*2610*/  LDG.E.64 R20, desc[UR8][R18.64] ;  /* 0x0000000812147981 */ /* 0x002ee8000c1e1b00 */
[----:B------:R-:W3:Y:S02]  /*2620*/  LDG.E.64 R22, desc[UR8][R6.64] ;  /* 0x0000000806167981 */ /* 0x000ee4000c1e1b00 */
[----:B---3--:R-:W-:Y:S01]  /*2630*/  DFMA R22, R16, R20, R22 ;  /* 0x000000141016722b */ /* 0x008fe20000000016 */
[----:B------:R-:W-:-:S04]  /*2640*/  IMAD.WIDE R16, R12, 0x8, R14 ;  /* 0x000000080c107825 */ /* 0x000fc800078e020e */
[C---:B------:R-:W-:Y:S02]  /*2650*/  IMAD.WIDE R14, R12.reuse, 0x8, R18 ;  /* 0x000000080c0e7825 */ /* 0x040fe400078e0212 */
[----:B------:R1:W-:Y:S04]  /*2660*/  STG.E.64 desc[UR8][R6.64], R22 ;  /* 0x0000001606007986 */ /* 0x0003e8000c101b08 */
[----:B------:R-:W3:Y:S04]  /*2670*/  LDG.E.64 R16, desc[UR8][R16.64] ;  /* 0x0000000810107981 */ /* 0x000ee8000c1e1b00 */
[----:B------:R-:W3:Y:S04]  /*2680*/  LDG.E.64 R20, desc[UR8][R14.64] ;  /* 0x000000080e147981 */ /* 0x000ee8000c1e1b00 */
[----:B------:R-:W3:Y:S02]  /*2690*/  LDG.E.64 R28, desc[UR8][R10.64] ;  /* 0x000000080a1c7981 */ /* 0x000ee4000c1e1b00 */
[----:B---3--:R-:W-:Y:S01]  /*26a0*/  DFMA R28, R16, R20, R28 ;  /* 0x00000014101c722b */ /* 0x008fe2000000001c */
[----:B------:R-:W-:-:S06]  /*26b0*/  IMAD.WIDE R20, R12, 0x8, R14 ;  /* 0x000000080c147825 */ /* 0x000fcc00078e020e */
[----:B------:R1:W-:Y:S04]  /*26c0*/  STG.E.64 desc[UR8][R10.64], R28 ;  /* 0x0000001c0a007986 */ /* 0x0003e8000c101b08 */
[----:B------:R-:W3:Y:S04]  /*26d0*/  LDG.E.64 R18, desc[UR8][R20.64] ;  /* 0x0000000814127981 */ /* 0x000ee8000c1e1b00 */
[----:B--2---:R-:W3:Y:S02]  /*26e0*/  LDG.E.64 R26, desc[UR8][R8.64] ;  /* 0x00000008081a7981 */ /* 0x004ee4000c1e1b00 */
[----:B---3--:R-:W-:Y:S01]  /*26f0*/  DFMA R18, R16, R18, R26 ;  /* 0x000000121012722b */ /* 0x008fe2000000001a */
[----:B------:R-:W-:-:S06]  /*2700*/  IMAD.WIDE R26, R12, 0x8, R20 ;  /* 0x000000080c1a7825 */ /* 0x000fcc00078e0214 */
[----:B------:R1:W-:Y:S04]  /*2710*/  STG.E.64 desc[UR8][R8.64], R18 ;  /* 0x0000001208007986 */ /* 0x0003e8000c101b08 */
[----:B------:R-:W2:Y:S04]  /*2720*/  LDG.E.64 R26, desc[UR8][R26.64] ;  /* 0x000000081a1a7981 */ /* 0x000ea8000c1e1b00 */
[----:B------:R-:W2:Y:S01]  /*2730*/  LDG.E.64 R14, desc[UR8][R6.64] ;  /* 0x00000008060e7981 */ /* 0x000ea2000c1e1b00 */
[----:B------:R-:W-:-:S04]  /*2740*/  IADD3 R24, PT, PT, R24, 0x4, RZ ;  /* 0x0000000418187810 */ /* 0x000fc80007ffe0ff */
[----:B------:R-:W-:Y:S01]  /*2750*/  ISETP.NE.AND P1, PT, R24, UR4, PT ;  /* 0x0000000418007c0c */ /* 0x000fe2000bf25270 */
[----:B--2---:R-:W-:-:S07]  /*2760*/  DFMA R14, R16, R26, R14 ;  /* 0x0000001a100e722b */ /* 0x004fce000000000e */
[----:B------:R1:W-:Y:S05]  /*2770*/  STG.E.64 desc[UR8][R6.64], R14 ;  /* 0x0000000e06007986 */ /* 0x0003ea000c101b08 */
[----:B------:R-:W-:Y:S05]  /*2780*/  @P1 BRA `(.L_x_20) ;  /* 0xfffffff800d41947 */ /* 0x000fea000383ffff */
[----:B-1----:R-:W-:-:S07]  /*2790*/  MOV R14, UR4 ;  /* 0x00000004000e7c02 */ /* 0x002fce0008000f00 */
.L_x_19:
[----:B------:R-:W-:-:S09]  /*27a0*/  UISETP.NE.AND UP0, UPT, UR5, URZ, UPT ;  /* 0x000000ff0500728c */ /* 0x000fd2000bf05270 */
[----:B------:R-:W-:Y:S05]  /*27b0*/  BRA.U !UP0, `(.L_x_21) ;  /* 0x0000000508007547 */ /* 0x000fea000b800000 */
[----:B------:R-:W-:Y:S01]  /*27c0*/  UISETP.NE.AND UP0, UPT, UR5, 0x1, UPT ;  /* 0x000000010500788c */ /* 0x000fe2000bf05270 */
[----:B------:R-:W-:-:S08]  /*27d0*/  LOP3.LUT P1, RZ, R4, 0x1, RZ, 0xc0, !PT ;  /* 0x0000000104ff7812 */ /* 0x000fd0000782c0ff */
[----:B------:R-:W-:Y:S05]  /*27e0*/  BRA.U !UP0, `(.L_x_22) ;  /* 0x00000001089c7547 */ /* 0x000fea000b800000 */
[----:B------:R-:W1:Y:S01]  /*27f0*/  LDC.64 R16, c[0x0][0x390] ;  /* 0x0000e400ff107b82 */ /* 0x000e620000000a00 */
[C---:B------:R-:W-:Y:S01]  /*2800*/  IMAD R13, R14.reuse, R12, R3 ;  /* 0x0000000c0e0d7224 */ /* 0x040fe200078e0203 */
[----:B------:R-:W2:Y:S01]  /*2810*/  LDG.E.64 R24, desc[UR8][R10.64] ;  /* 0x000000080a187981 */ /* 0x000ea2000c1e1b00 */
[----:B------:R-:W-:-:S05]  /*2820*/  IMAD R15, R14, UR6, R5 ;  /* 0x000000060e0f7c24 */ /* 0x000fca000f8e0205 */
[----:B------:R-:W3:Y:S01]  /*2830*/  LDC.64 R20, c[0x0][0x398] ;  /* 0x0000e600ff147b82 */ /* 0x000ee20000000a00 */
[----:B-1----:R-:W-:-:S05]  /*2840*/  IMAD.WIDE R16, R13, 0x8, R16 ;  /* 0x000000080d107825 */ /* 0x002fca00078e0210 */
[----:B------:R-:W2:Y:S01]  /*2850*/  LDG.E.64 R18, desc[UR8][R16.64] ;  /* 0x0000000810127981 */ /* 0x000ea2000c1e1b00 */
[----:B---3--:R-:W-:-:S05]  /*2860*/  IMAD.WIDE R20, R15, 0x8, R20 ;  /* 0x000000080f147825 */ /* 0x008fca00078e0214 */
[----:B------:R-:W2:Y:S02]  /*2870*/  LDG.E.64 R22, desc[UR8][R20.64] ;  /* 0x0000000814167981 */ /* 0x000ea4000c1e1b00 */
        /* <DEDUP_REMOVED lines=9> */
[----:B------:R-:W3:Y:S02]  /*2910*/  LDG.E.64 R22, desc[UR8][R6.64] ;  /* 0x0000000806167981 */ /* 0x000ee4000c1e1b00 */
[----:B---3--:R-:W-:Y:S01]  /*2920*/  DFMA R22, R18, R20, R22 ;  /* 0x000000141216722b */ /* 0x008fe20000000016 */
[----:B------:R-:W-:-:S04]  /*2930*/  IMAD.WIDE R18, R12, 0x8, R16 ;  /* 0x000000080c127825 */ /* 0x000fc800078e0210 */
[C---:B------:R-:W-:Y:S02]  /*2940*/  IMAD.WIDE R16, R12.reuse, 0x8, R24 ;  /* 0x000000080c107825 */ /* 0x040fe400078e0218 */
[----:B------:R3:W-:Y:S04]  /*2950*/  STG.E.64 desc[UR8][R6.64], R22 ;  /* 0x0000001606007986 */ /* 0x0007e8000c101b08 */
[----:B------:R-:W4:Y:S04]  /*2960*/  LDG.E.64 R18, desc[UR8][R18.64] ;  /* 0x0000000812127981 */ /* 0x000f28000c1e1b00 */
[----:B------:R-:W4:Y:S04]  /*2970*/  LDG.E.64 R20, desc[UR8][R16.64] ;  /* 0x0000000810147981 */ /* 0x000f28000c1e1b00 */
[----:B-1----:R-:W4:Y:S02]  /*2980*/  LDG.E.64 R26, desc[UR8][R10.64] ;  /* 0x000000080a1a7981 */ /* 0x002f24000c1e1b00 */
[----:B----4-:R-:W-:Y:S01]  /*2990*/  DFMA R26, R18, R20, R26 ;  /* 0x00000014121a722b */ /* 0x010fe2000000001a */
[----:B------:R-:W-:-:S06]  /*29a0*/  IMAD.WIDE R20, R12, 0x8, R16 ;  /* 0x000000080c147825 */ /* 0x000fcc00078e0210 */
[----:B------:R3:W-:Y:S04]  /*29b0*/  STG.E.64 desc[UR8][R10.64], R26 ;  /* 0x0000001a0a007986 */ /* 0x0007e8000c101b08 */
[----:B------:R-:W4:Y:S04]  /*29c0*/  LDG.E.64 R24, desc[UR8][R20.64] ;  /* 0x0000000814187981 */ /* 0x000f28000c1e1b00 */
[----:B--2---:R-:W4:Y:S02]  /*29d0*/  LDG.E.64 R28, desc[UR8][R8.64] ;  /* 0x00000008081c7981 */ /* 0x004f24000c1e1b00 */
[----:B----4-:R-:W-:Y:S01]  /*29e0*/  DFMA R24, R18, R24, R28 ;  /* 0x000000181218722b */ /* 0x010fe2000000001c */
[----:B------:R-:W-:-:S06]  /*29f0*/  IMAD.WIDE R28, R12, 0x8, R20 ;  /* 0x000000080c1c7825 */ /* 0x000fcc00078e0214 */
[----:B------:R3:W-:Y:S04]  /*2a00*/  STG.E.64 desc[UR8][R8.64], R24 ;  /* 0x0000001808007986 */ /* 0x0007e8000c101b08 */
[----:B------:R-:W2:Y:S04]  /*2a10*/  LDG.E.64 R28, desc[UR8][R28.64] ;  /* 0x000000081c1c7981 */ /* 0x000ea8000c1e1b00 */
[----:B------:R-:W2:Y:S01]  /*2a20*/  LDG.E.64 R16, desc[UR8][R6.64] ;  /* 0x0000000806107981 */ /* 0x000ea2000c1e1b00 */
[----:B------:R-:W-:Y:S01]  /*2a30*/  IADD3 R14, PT, PT, R14, 0x2, RZ ;  /* 0x000000020e0e7810 */ /* 0x000fe20007ffe0ff */
[----:B--2---:R-:W-:-:S07]  /*2a40*/  DFMA R16, R18, R28, R16 ;  /* 0x0000001c1210722b */ /* 0x004fce0000000010 */
[----:B------:R3:W-:Y:S04]  /*2a50*/  STG.E.64 desc[UR8][R6.64], R16 ;  /* 0x0000001006007986 */ /* 0x0007e8000c101b08 */
.L_x_22:
[----:B------:R-:W-:Y:S05]  /*2a60*/  @!P1 BRA `(.L_x_21) ;  /* 0x0000000000549947 */ /* 0x000fea0003800000 */
[----:B---3--:R-:W1:Y:S01]  /*2a70*/  LDC.64 R16, c[0x0][0x390] ;  /* 0x0000e400ff107b82 */ /* 0x008e620000000a00 */
[C---:B------:R-:W-:Y:S02]  /*2a80*/  IMAD R13, R14.reuse, R12, R3 ;  /* 0x0000000c0e0d7224 */ /* 0x040fe400078e0203 */
[----:B------:R-:W-:-:S05]  /*2a90*/  IMAD R15, R14, UR6, R5 ;  /* 0x000000060e0f7c24 */ /* 0x000fca000f8e0205 */
[----:B------:R-:W2:Y:S01]  /*2aa0*/  LDC.64 R18, c[0x0][0x398] ;  /* 0x0000e600ff127b82 */ /* 0x000ea20000000a00 */
[----:B-1----:R-:W-:-:S06]  /*2ab0*/  IMAD.WIDE R4, R13, 0x8, R16 ;  /* 0x000000080d047825 */ /* 0x002fcc00078e0210 */
[----:B------:R-:W3:Y:S01]  /*2ac0*/  LDG.E.64 R4, desc[UR8][R4.64] ;  /* 0x0000000804047981 */ /* 0x000ee2000c1e1b00 */
[----:B--2---:R-:W-:-:S03]  /*2ad0*/  IMAD.WIDE R14, R15, 0x8, R18 ;  /* 0x000000080f0e7825 */ /* 0x004fc600078e0212 */
[----:B------:R-:W3:Y:S04]  /*2ae0*/  LDG.E.64 R18, desc[UR8][R10.64] ;  /* 0x000000080a127981 */ /* 0x000ee8000c1e1b00 */
[----:B------:R-:W3:Y:S02]  /*2af0*/  LDG.E.64 R16, desc[UR8][R14.64] ;  /* 0x000000080e107981 */ /* 0x000ee4000c1e1b00 */
        /* <DEDUP_REMOVED lines=12> */
.L_x_21:
[----:B------:R-:W-:Y:S05]  /*2bc0*/  @P0 BRA `(.L_x_23) ;  /* 0xfffffff4007c0947 */ /* 0x000fea000383ffff */
[----:B------:R-:W-:-:S04]  /*2bd0*/  IADD3 R3, PT, PT, R0, R3, RZ ;  /* 0x0000000300037210 */ /* 0x000fc80007ffe0ff */
[----:B------:R-:W-:-:S13]  /*2be0*/  ISETP.GE.AND P0, PT, R3, R12, PT ;  /* 0x0000000c0300720c */ /* 0x000fda0003f06270 */
[----:B------:R-:W-:Y:S05]  /*2bf0*/  @!P0 BRA `(.L_x_24) ;  /* 0xfffffff4006c8947 */ /* 0x000fea000383ffff */
[----:B------:R-:W-:Y:S05]  /*2c00*/  EXIT ;  /* 0x000000000000794d */ /* 0x000fea0003800000 */
.L_x_18:
[C---:B------:R-:W-:Y:S02]  /*2c10*/  LOP3.LUT R2, R4.reuse, 0x3, RZ, 0xc0, !PT ;  /* 0x0000000304027812 */ /* 0x040fe400078ec0ff */
[----:B------:R-:W-:-:S07]  /*2c20*/  LOP3.LUT R4, R4, 0x7ffffffc, RZ, 0xc0, !PT ;  /* 0x7ffffffc04047812 */ /* 0x000fce00078ec0ff */
.L_x_29:
[----:B0-----:R-:W0:Y:S01]  /*2c30*/  LDC R5, c[0x0][0x384] ;  /* 0x0000e100ff057b82 */ /* 0x001e220000000800 */
[----:B------:R-:W-:Y:S02]  /*2c40*/  MOV R18, RZ ;  /* 0x000000ff00127202 */ /* 0x000fe40000000f00 */
[----:B0-----:R-:W-:-:S13]  /*2c50*/  ISETP.GE.U32.AND P0, PT, R5, 0x4, PT ;  /* 0x000000040500780c */ /* 0x001fda0003f06070 */
[----:B--2---:R-:W-:Y:S05]  /*2c60*/  @!P0 BRA `(.L_x_25) ;  /* 0x0000000000808947 */ /* 0x004fea0003800000 */
[----:B------:R-:W0:Y:S01]  /*2c70*/  LDC R29, c[0x0][0x380] ;  /* 0x0000e000ff1d7b82 */ /* 0x000e220000000800 */
[----:B------:R-:W-:-:S07]  /*2c80*/  HFMA2 R28, -RZ, RZ, 0, 0 ;  /* 0x00000000ff1c7431 */ /* 0x000fce00000001ff */
[----:B------:R-:W1:Y:S02]  /*2c90*/  LDC.64 R6, c[0x0][0x3a0] ;  /* 0x0000e800ff067b82 */ /* 0x000e640000000a00 */
.L_x_26:
[C---:B--2---:R-:W-:Y:S01]  /*2ca0*/  IMAD R21, R28.reuse, UR6, R3 ;  /* 0x000000061c157c24 */ /* 0x044fe2000f8e0203 */
[----:B------:R-:W-:-:S03]  /*2cb0*/  IADD3 R28, PT, PT, R28, 0x4, RZ ;  /* 0x000000041c1c7810 */ /* 0x000fc60007ffe0ff */
[----:B-1----:R-:W-:Y:S01]  /*2cc0*/  IMAD.WIDE R20, R21, 0x8, R6 ;  /* 0x0000000815147825 */ /* 0x002fe200078e0206 */
[----:B------:R-:W-:-:S04]  /*2cd0*/  ISETP.NE.AND P0, PT, R28, R4, PT ;  /* 0x000000041c00720c */ /* 0x000fc80003f05270 */
[----:B------:R1:W-:Y:S01]  /*2ce0*/  STG.E.64 desc[UR8][R20.64], RZ ;  /* 0x000000ff14007986 */ /* 0x0003e2000c101b08 */
[----:B0-----:R-:W-:-:S05]  /*2cf0*/  IMAD.WIDE R24, R29, 0x8, R20 ;  /* 0x000000081d187825 */ /* 0x001fca00078e0214 */
[----:B------:R-:W-:Y:S01]  /*2d00*/  STG.E.64 desc[UR8][R24.64], RZ ;  /* 0x000000ff18007986 */ /* 0x000fe2000c101b08 */
[----:B------:R-:W-:-:S05]  /*2d10*/  IMAD.WIDE R8, R29, 0x8, R24 ;  /* 0x000000081d087825 */ /* 0x000fca00078e0218 */
[----:B------:R0:W-:Y:S01]  /*2d20*/  STG.E.64 desc[UR8][R8.64], RZ ;  /* 0x000000ff08007986 */ /* 0x0001e2000c101b08 */
        /* <DEDUP_REMOVED lines=10> */
[----:B-1----:R-:W-:-:S05]  /*2dd0*/  IMAD.WIDE R20, R29, 0x8, R18 ;  /* 0x000000081d147825 */ /* 0x002fca00078e0212 */
[----:B------:R2:W-:Y:S01]  /*2de0*/  STG.E.64 desc[UR8][R20.64], RZ ;  /* 0x000000ff14007986 */ /* 0x0005e2000c101b08 */
[----:B------:R-:W-:-:S05]  /*2df0*/  IMAD.WIDE R22, R29, 0x8, R20 ;  /* 0x000000081d167825 */ /* 0x000fca00078e0214 */
[----:B------:R2:W-:Y:S01]  /*2e00*/  STG.E.64 desc[UR8][R22.64], RZ ;  /* 0x000000ff16007986 */ /* 0x0005e2000c101b08 */
[----:B------:R-:W-:-:S05]  /*2e10*/  IMAD.WIDE R26, R29, 0x8, R22 ;  /* 0x000000081d1a7825 */ /* 0x000fca00078e0216 */
[----:B------:R2:W-:Y:S01]  /*2e20*/  STG.E.64 desc[UR8][R26.64], RZ ;  /* 0x000000ff1a007986 */ /* 0x0005e2000c101b08 */
[----:B0-----:R-:W-:-:S05]  /*2e30*/  IMAD.WIDE R8, R29, 0x8, R26 ;  /* 0x000000081d087825 */ /* 0x001fca00078e021a */
[----:B------:R2:W-:Y:S01]  /*2e40*/  STG.E.64 desc[UR8][R8.64], RZ ;  /* 0x000000ff08007986 */ /* 0x0005e2000c101b08 */
[----:B------:R-:W-:Y:S05]  /*2e50*/  @P0 BRA `(.L_x_26) ;  /* 0xfffffffc00900947 */ /* 0x000fea000383ffff */
[----:B--2---:R-:W-:-:S07]  /*2e60*/  MOV R18, R4 ;  /* 0x0000000400127202 */ /* 0x004fce0000000f00 */
.L_x_25:
[----:B------:R-:W-:-:S13]  /*2e70*/  ISETP.NE.AND P0, PT, R2, RZ, PT ;  /* 0x000000ff0200720c */ /* 0x000fda0003f05270 */
[----:B------:R-:W-:Y:S05]  /*2e80*/  @!P0 BRA `(.L_x_27) ;  /* 0x0000000000748947 */ /* 0x000fea0003800000 */
[----:B------:R-:W-:Y:S02]  /*2e90*/  ISETP.NE.AND P0, PT, R2, 0x1, PT ;  /* 0x000000010200780c */ /* 0x000fe40003f05270 */
[----:B------:R-:W-:-:S11]  /*2ea0*/  LOP3.LUT P1, RZ, R5, 0x1, RZ, 0xc0, !PT ;  /* 0x0000000105ff7812 */ /* 0x000fd6000782c0ff */
[----:B------:R-:W-:Y:S05]  /*2eb0*/  @!P0 BRA `(.L_x_28) ;  /* 0x0000000000408947 */ /* 0x000fea0003800000 */
[----:B------:R-:W0:Y:S01]  /*2ec0*/  LDC.64 R6, c[0x0][0x3a0] ;  /* 0x0000e800ff067b82 */ /* 0x000e220000000a00 */
[C---:B------:R-:W-:Y:S01]  /*2ed0*/  IMAD R5, R18.reuse, UR6, R3 ;  /* 0x0000000612057c24 */ /* 0x040fe2000f8e0203 */
[----:B------:R-:W-:-:S06]  /*2ee0*/  IADD3 R18, PT, PT, R18, 0x2, RZ ;  /* 0x0000000212127810 */ /* 0x000fcc0007ffe0ff */
[----:B------:R-:W1:Y:S01]  /*2ef0*/  LDC R17, c[0x0][0x380] ;  /* 0x0000e000ff117b82 */ /* 0x000e620000000800 */
[----:B0-----:R-:W-:-:S05]  /*2f00*/  IMAD.WIDE R6, R5, 0x8, R6 ;  /* 0x0000000805067825 */ /* 0x001fca00078e0206 */
[----:B------:R0:W-:Y:S01]  /*2f10*/  STG.E.64 desc[UR8][R6.64], RZ ;  /* 0x000000ff06007986 */ /* 0x0001e2000c101b08 */
[----:B-1----:R-:W-:-:S05]  /*2f20*/  IMAD.WIDE R8, R17, 0x8, R6 ;  /* 0x0000000811087825 */ /* 0x002fca00078e0206 */
        /* <DEDUP_REMOVED lines=8> */
[----:B------:R0:W-:Y:S02]  /*2fb0*/  STG.E.64 desc[UR8][R16.64], RZ ;  /* 0x000000ff10007986 */ /* 0x0001e4000c101b08 */
.L_x_28:
[----:B------:R-:W-:Y:S05]  /*2fc0*/  @!P1 BRA `(.L_x_27) ;  /* 0x0000000000249947 */ /* 0x000fea0003800000 */
[----:B0-----:R-:W0:Y:S01]  /*2fd0*/  LDC.64 R6, c[0x0][0x3a0] ;  /* 0x0000e800ff067b82 */ /* 0x001e220000000a00 */
[----:B------:R-:W-:-:S07]  /*2fe0*/  IMAD R5, R18, UR6, R3 ;  /* 0x0000000612057c24 */ /* 0x000fce000f8e0203 */
[----:B------:R-:W1:Y:S01]  /*2ff0*/  LDC R11, c[0x0][0x380] ;  /* 0x0000e000ff0b7b82 */ /* 0x000e620000000800 */
[----:B0-----:R-:W-:-:S05]  /*3000*/  IMAD.WIDE R6, R5, 0x8, R6 ;  /* 0x0000000805067825 */ /* 0x001fca00078e0206 */
[----:B------:R2:W-:Y:S01]  /*3010*/  STG.E.64 desc[UR8][R6.64], RZ ;  /* 0x000000ff06007986 */ /* 0x0005e2000c101b08 */
[----:B-1----:R-:W-:-:S05]  /*3020*/  IMAD.WIDE R8, R11, 0x8, R6 ;  /* 0x000000080b087825 */ /* 0x002fca00078e0206 */
[----:B------:R2:W-:Y:S01]  /*3030*/  STG.E.64 desc[UR8][R8.64], RZ ;  /* 0x000000ff08007986 */ /* 0x0005e2000c101b08 */
[----:B------:R-:W-:-:S05]  /*3040*/  IMAD.WIDE R10, R11, 0x8, R8 ;  /* 0x000000080b0a7825 */ /* 0x000fca00078e0208 */
[----:B------:R2:W-:Y:S02]  /*3050*/  STG.E.64 desc[UR8][R10.64], RZ ;  /* 0x000000ff0a007986 */ /* 0x0005e4000c101b08 */
.L_x_27:
[----:B------:R-:W1:Y:S01]  /*3060*/  LDCU UR4, c[0x0][0x380] ;  /* 0x00007000ff0477ac */ /* 0x000e620008000800 */
[----:B------:R-:W-:-:S04]  /*3070*/  IADD3 R3, PT, PT, R0, R3, RZ ;  /* 0x0000000300037210 */ /* 0x000fc80007ffe0ff */
[----:B-1----:R-:W-:-:S13]  /*3080*/  ISETP.GE.AND P0, PT, R3, UR4, PT ;  /* 0x0000000403007c0c */ /* 0x002fda000bf06270 */
[----:B------:R-:W-:Y:S05]  /*3090*/  @!P0 BRA `(.L_x_29) ;  /* 0xfffffff800e48947 */ /* 0x000fea000383ffff */
[----:B------:R-:W-:Y:S05]  /*30a0*/  EXIT ;  /* 0x000000000000794d */ /* 0x000fea0003800000 */
.L_x_30:
[----:B------:R-:W-:-:S00]  /*30b0*/  BRA `(.L_x_30) ;  /* 0xfffffffc00fc7947 */ /* 0x000fc0000383ffff */
[----:B------:R-:W-:-:S00]  /*30c0*/  NOP ;  /* 0x0000000000007918 */ /* 0x000fc00000000000 */
        /* <DEDUP_REMOVED lines=11> */
.L_x_31:


//--------------------- .nv.shared.reserved.0     --------------------------
	.section	.nv.shared.reserved.0,"aw",@nobits
	.weak		__nv_reservedSMEM_offset_0_alias
	.size		__nv_reservedSMEM_offset_0_alias, 0, 64
	.other		__nv_reservedSMEM_offset_0_alias,@"STO_CUDA_RESERVED_SHARED STV_DEFAULT"
__nv_reservedSMEM_offset_0_alias:
	.zero		0
	.zero		64


//--------------------- .nv.constant0._Z20no_1e_tmpR_os_kerneliiiiPdS_S_ --------------------------
	.section	.nv.constant0._Z20no_1e_tmpR_os_kerneliiiiPdS_S_,"a",@progbits
	.sectionflags	@""
	.align	4
.nv.constant0._Z20no_1e_tmpR_os_kerneliiiiPdS_S_:
	.zero		936


//--------------------- SYMBOLS --------------------------

	.type		.nv.reservedSmem.offset0,@object
	.size		.nv.reservedSmem.offset0,0x4
